//
// Generated by NVIDIA NVVM Compiler
//
// Compiler Build ID: CL-36424714
// Cuda compilation tools, release 13.0, V13.0.88
// Based on NVVM 20.0.0
//

.version 9.0
.target sm_100
.address_size 64

	// .globl	_Z5binExPN4cuda3std3__47complexIdEEmiS4_
.extern .func  (.param .b32 func_retval0) vprintf
(
	.param .b64 vprintf_param_0,
	.param .b64 vprintf_param_1
)
;
.func  (.param .align 16 .b8 func_retval0[16]) __internal_trig_reduction_slowpathd
(
	.param .b64 __internal_trig_reduction_slowpathd_param_0
)
;
.func  (.param .b64 func_retval0) __internal_accurate_pow
(
	.param .b64 __internal_accurate_pow_param_0
)
;
.global .align 4 .b8 precalc_xorwow_matrix[102400];
.global .align 4 .b8 precalc_xorwow_offset_matrix[102400];
.global .align 4 .b8 mrg32k3aM1[2304];
.global .align 4 .b8 mrg32k3aM2[2304];
.global .align 4 .b8 mrg32k3aM1SubSeq[2016];
.global .align 4 .b8 mrg32k3aM2SubSeq[2016];
.global .align 4 .b8 mrg32k3aM1Seq[2304];
.global .align 4 .b8 mrg32k3aM2Seq[2304];
.const .align 8 .b8 __cr_lgamma_table[72];
.global .align 1 .b8 _ZN34_INTERNAL_f9605960_4_k_cu_8121db114cuda3std6ranges3__45__cpo4swapE[1];
.global .align 1 .b8 _ZN34_INTERNAL_f9605960_4_k_cu_8121db114cuda3std6ranges3__45__cpo9iter_moveE[1];
.global .align 1 .b8 $str[16] = {116, 105, 100, 32, 37, 100, 58, 32, 37, 102, 44, 32, 37, 102, 10};
.global .align 8 .b8 __cudart_i2opi_d[144] = {8, 93, 141, 31, 177, 95, 251, 107, 234, 146, 82, 138, 247, 57, 7, 61, 123, 241, 229, 235, 199, 186, 39, 117, 45, 234, 95, 158, 102, 63, 70, 79, 183, 9, 203, 39, 207, 126, 54, 109, 31, 109, 10, 90, 139, 17, 47, 239, 15, 152, 5, 222, 255, 151, 248, 31, 59, 40, 249, 189, 139, 95, 132, 156, 244, 57, 83, 131, 57, 214, 145, 57, 65, 126, 95, 180, 38, 112, 156, 233, 132, 68, 187, 46, 245, 53, 130, 232, 62, 167, 41, 177, 28, 235, 29, 254, 28, 146, 209, 9, 234, 46, 73, 6, 224, 210, 77, 66, 58, 110, 36, 183, 97, 197, 187, 222, 171, 99, 81, 254, 65, 144, 67, 60, 153, 149, 98, 219, 192, 221, 52, 245, 209, 87, 39, 252, 41, 21, 68, 78, 110, 131, 249, 162};
.global .align 16 .b8 __cudart_sin_cos_coeffs[128] = {70, 210, 176, 44, 241, 229, 90, 190, 146, 227, 172, 105, 227, 29, 199, 62, 161, 98, 219, 25, 160, 1, 42, 191, 24, 8, 17, 17, 17, 17, 129, 63, 84, 85, 85, 85, 85, 85, 197, 191, 0, 0, 0, 0, 0, 0, 0, 0, 0, 0, 0, 0, 0, 0, 0, 0, 100, 129, 253, 32, 131, 255, 168, 189, 40, 133, 239, 193, 167, 238, 33, 62, 217, 230, 6, 142, 79, 126, 146, 190, 233, 188, 221, 25, 160, 1, 250, 62, 71, 93, 193, 22, 108, 193, 86, 191, 81, 85, 85, 85, 85, 85, 165, 63, 0, 0, 0, 0, 0, 0, 224, 191, 0, 0, 0, 0, 0, 0, 240, 63};

.visible .entry _Z5binExPN4cuda3std3__47complexIdEEmiS4_(
	.param .u64 .ptr .align 1 _Z5binExPN4cuda3std3__47complexIdEEmiS4__param_0,
	.param .u64 _Z5binExPN4cuda3std3__47complexIdEEmiS4__param_1,
	.param .u32 _Z5binExPN4cuda3std3__47complexIdEEmiS4__param_2,
	.param .u64 .ptr .align 1 _Z5binExPN4cuda3std3__47complexIdEEmiS4__param_3
)
{
	.local .align 8 .b8 	__local_depot0[24];
	.reg .b64 	%SP;
	.reg .b64 	%SPL;
	.reg .pred 	%p<198>;
	.reg .b32 	%r<100>;
	.reg .b32 	%f<5>;
	.reg .b64 	%rd<44>;
	.reg .b64 	%fd<629>;

	mov.u64 	%SPL, __local_depot0;
	cvta.local.u64 	%SP, %SPL;
	ld.param.u64 	%rd5, [_Z5binExPN4cuda3std3__47complexIdEEmiS4__param_0];
	ld.param.u32 	%r24, [_Z5binExPN4cuda3std3__47complexIdEEmiS4__param_2];
	mov.u32 	%r25, %ctaid.x;
	mov.u32 	%r26, %ctaid.y;
	mov.u32 	%r27, %ctaid.z;
	mov.u32 	%r28, %nctaid.x;
	mov.u32 	%r29, %nctaid.y;
	mul.lo.s32 	%r30, %r27, %r29;
	cvt.u64.u32 	%rd7, %r30;
	cvt.u64.u32 	%rd8, %r28;
	cvt.u64.u32 	%rd9, %r26;
	cvt.u64.u32 	%rd10, %r25;
	add.s64 	%rd11, %rd7, %rd9;
	mad.lo.s64 	%rd12, %rd11, %rd8, %rd10;
	mov.u32 	%r31, %ntid.x;
	mov.u32 	%r32, %ntid.y;
	mul.lo.s32 	%r33, %r31, %r32;
	mov.u32 	%r34, %ntid.z;
	mul.lo.s32 	%r35, %r33, %r34;
	cvt.u64.u32 	%rd13, %r35;
	mov.u32 	%r36, %tid.x;
	mov.u32 	%r37, %tid.y;
	mov.u32 	%r38, %tid.z;
	mad.lo.s32 	%r39, %r38, %r32, %r37;
	mad.lo.s32 	%r40, %r39, %r31, %r36;
	cvt.u64.u32 	%rd14, %r40;
	mad.lo.s64 	%rd1, %rd12, %rd13, %rd14;
	cvt.u32.u64 	%r1, %rd1;
	cvt.rn.f64.s32 	%fd223, %r24;
	mov.f64 	%fd224, 0d4000000000000000;
	{
	.reg .b32 %temp; 
	mov.b64 	{%temp, %r41}, %fd224;
	}
	{
	.reg .b32 %temp; 
	mov.b64 	{%temp, %r42}, %fd223;
	}
	shr.u32 	%r43, %r42, 20;
	and.b32  	%r44, %r43, 2047;
	add.s32 	%r45, %r44, -1012;
	mov.b64 	%rd15, %fd223;
	shl.b64 	%rd16, %rd15, %r45;
	setp.eq.s64 	%p9, %rd16, -9223372036854775808;
	{ // callseq 0, 0
	.param .b64 param0;
	st.param.f64 	[param0], %fd223;
	.param .b64 retval0;
	call.uni (retval0), 
	__internal_accurate_pow, 
	(
	param0
	);
	ld.param.f64 	%fd225, [retval0];
	} // callseq 0
	setp.lt.s32 	%p10, %r41, 0;
	neg.f64 	%fd227, %fd225;
	selp.f64 	%fd228, %fd227, %fd225, %p9;
	selp.f64 	%fd229, %fd228, %fd225, %p10;
	setp.eq.s32 	%p11, %r24, 0;
	selp.f64 	%fd230, 0d3FF0000000000000, %fd229, %p11;
	cvt.rzi.s32.f64 	%r2, %fd230;
	mov.b32 	%r46, 1;
	shl.b32 	%r3, %r46, %r24;
	xor.b32  	%r4, %r3, %r1;
	mov.f64 	%fd231, 0d0000000000000000;
	{
	.reg .b32 %temp; 
	mov.b64 	{%temp, %r5}, %fd231;
	}
	setp.gt.s32 	%p12, %r5, 1071801957;
	@%p12 bra 	$L__BB0_4;
	setp.gt.s32 	%p15, %r5, -1;
	@%p15 bra 	$L__BB0_3;
	mov.f64 	%fd257, 0d3C91A62633145C07;
	mov.f64 	%fd258, 0d0000000000000000;
	add.rn.f64 	%fd259, %fd258, %fd257;
	mov.f64 	%fd260, 0d3FF921FB54442D18;
	add.rn.f64 	%fd550, %fd260, %fd259;
	bra.uni 	$L__BB0_5;
$L__BB0_3:
	mov.f64 	%fd252, 0dBC91A62633145C07;
	mov.f64 	%fd253, 0d0000000000000000;
	add.rn.f64 	%fd254, %fd253, %fd252;
	neg.f64 	%fd255, %fd254;
	mov.f64 	%fd256, 0d3FF921FB54442D18;
	add.rn.f64 	%fd550, %fd256, %fd255;
	bra.uni 	$L__BB0_5;
$L__BB0_4:
	mov.f64 	%fd232, 0d3FF0000000000000;
	{
	.reg .b32 %temp; 
	mov.b64 	{%r47, %temp}, %fd232;
	}
	{
	.reg .b32 %temp; 
	mov.b64 	{%temp, %r48}, %fd232;
	}
	add.s32 	%r49, %r48, -1048576;
	mov.b64 	%fd233, {%r47, %r49};
	rsqrt.approx.ftz.f64 	%fd234, %fd233;
	{
	.reg .b32 %temp; 
	mov.b64 	{%r50, %temp}, %fd234;
	}
	{
	.reg .b32 %temp; 
	mov.b64 	{%temp, %r51}, %fd234;
	}
	add.s32 	%r52, %r51, -1048576;
	mov.b64 	%fd235, {%r50, %r52};
	mul.f64 	%fd236, %fd233, %fd234;
	neg.f64 	%fd237, %fd236;
	fma.rn.f64 	%fd238, %fd236, %fd237, %fd233;
	fma.rn.f64 	%fd239, %fd238, %fd235, %fd236;
	neg.f64 	%fd240, %fd239;
	fma.rn.f64 	%fd241, %fd234, %fd240, 0d3FF0000000000000;
	fma.rn.f64 	%fd242, %fd241, %fd235, %fd235;
	fma.rn.f64 	%fd243, %fd239, %fd240, %fd233;
	fma.rn.f64 	%fd244, %fd243, %fd242, %fd239;
	{
	.reg .b32 %temp; 
	mov.b64 	{%r53, %temp}, %fd244;
	}
	{
	.reg .b32 %temp; 
	mov.b64 	{%temp, %r54}, %fd244;
	}
	add.s32 	%r55, %r54, 1048576;
	mov.b64 	%fd245, {%r53, %r55};
	setp.lt.s32 	%p13, %r48, 1;
	mov.f64 	%fd246, 0d0000000000000000;
	mul.rn.f64 	%fd247, %fd246, %fd246;
	fma.rn.f64 	%fd248, %fd245, 0d3FBC583065D4042A, %fd245;
	selp.f64 	%fd249, %fd247, %fd248, %p13;
	setp.lt.s32 	%p14, %r48, 0;
	mov.f64 	%fd250, 0d7FF0000000000000;
	mul.rn.f64 	%fd251, %fd249, %fd250;
	selp.f64 	%fd550, %fd251, %fd249, %p14;
$L__BB0_5:
	and.b32  	%r6, %r3, %r1;
	setp.eq.s32 	%p16, %r6, 0;
	@%p16 bra 	$L__BB0_7;
	rem.s32 	%r96, %r1, %r2;
	bra.uni 	$L__BB0_8;
$L__BB0_7:
	rem.u32 	%r96, %r4, %r2;
$L__BB0_8:
	mul.f64 	%fd261, %fd550, 0dC000000000000000;
	mul.f64 	%fd262, %fd261, 0d0000000000000000;
	cvt.rn.f64.u32 	%fd263, %r96;
	cvt.rn.f64.s32 	%fd264, %r2;
	div.rn.f64 	%fd265, %fd263, %fd264;
	mul.f64 	%fd5, %fd262, %fd265;
	mul.f64 	%fd552, %fd261, %fd265;
	setp.neu.f64 	%p17, %fd552, 0d0000000000000000;
	@%p17 bra 	$L__BB0_13;
	fma.rn.f64 	%fd338, %fd5, 0d3FF71547652B82FE, 0d4338000000000000;
	{
	.reg .b32 %temp; 
	mov.b64 	{%r10, %temp}, %fd338;
	}
	mov.f64 	%fd339, 0dC338000000000000;
	add.rn.f64 	%fd340, %fd338, %fd339;
	fma.rn.f64 	%fd341, %fd340, 0dBFE62E42FEFA39EF, %fd5;
	fma.rn.f64 	%fd342, %fd340, 0dBC7ABC9E3B39803F, %fd341;
	fma.rn.f64 	%fd343, %fd342, 0d3E5ADE1569CE2BDF, 0d3E928AF3FCA213EA;
	fma.rn.f64 	%fd344, %fd343, %fd342, 0d3EC71DEE62401315;
	fma.rn.f64 	%fd345, %fd344, %fd342, 0d3EFA01997C89EB71;
	fma.rn.f64 	%fd346, %fd345, %fd342, 0d3F2A01A014761F65;
	fma.rn.f64 	%fd347, %fd346, %fd342, 0d3F56C16C1852B7AF;
	fma.rn.f64 	%fd348, %fd347, %fd342, 0d3F81111111122322;
	fma.rn.f64 	%fd349, %fd348, %fd342, 0d3FA55555555502A1;
	fma.rn.f64 	%fd350, %fd349, %fd342, 0d3FC5555555555511;
	fma.rn.f64 	%fd351, %fd350, %fd342, 0d3FE000000000000B;
	fma.rn.f64 	%fd352, %fd351, %fd342, 0d3FF0000000000000;
	fma.rn.f64 	%fd353, %fd352, %fd342, 0d3FF0000000000000;
	{
	.reg .b32 %temp; 
	mov.b64 	{%r11, %temp}, %fd353;
	}
	{
	.reg .b32 %temp; 
	mov.b64 	{%temp, %r12}, %fd353;
	}
	shl.b32 	%r78, %r10, 20;
	add.s32 	%r79, %r78, %r12;
	mov.b64 	%fd557, {%r11, %r79};
	{
	.reg .b32 %temp; 
	mov.b64 	{%temp, %r80}, %fd5;
	}
	mov.b32 	%f4, %r80;
	abs.f32 	%f1, %f4;
	setp.lt.f32 	%p34, %f1, 0f4086232B;
	@%p34 bra 	$L__BB0_12;
	setp.lt.f64 	%p35, %fd5, 0d0000000000000000;
	add.f64 	%fd354, %fd5, 0d7FF0000000000000;
	selp.f64 	%fd557, 0d0000000000000000, %fd354, %p35;
	setp.geu.f32 	%p36, %f1, 0f40874800;
	@%p36 bra 	$L__BB0_12;
	shr.u32 	%r81, %r10, 31;
	add.s32 	%r82, %r10, %r81;
	shr.s32 	%r83, %r82, 1;
	shl.b32 	%r84, %r83, 20;
	add.s32 	%r85, %r12, %r84;
	mov.b64 	%fd355, {%r11, %r85};
	sub.s32 	%r86, %r10, %r83;
	shl.b32 	%r87, %r86, 20;
	add.s32 	%r88, %r87, 1072693248;
	mov.b32 	%r89, 0;
	mov.b64 	%fd356, {%r89, %r88};
	mul.f64 	%fd557, %fd356, %fd355;
$L__BB0_12:
	mov.f64 	%fd357, 0d0000000000000000;
	copysign.f64 	%fd558, %fd552, %fd357;
	bra.uni 	$L__BB0_31;
$L__BB0_13:
	abs.f64 	%fd266, %fd5;
	setp.neu.f64 	%p18, %fd266, 0d7FF0000000000000;
	@%p18 bra 	$L__BB0_16;
	setp.geu.f64 	%p19, %fd5, 0d0000000000000000;
	@%p19 bra 	$L__BB0_21;
	abs.f64 	%fd267, %fd552;
	setp.equ.f64 	%p22, %fd267, 0d7FF0000000000000;
	selp.f64 	%fd552, 0d3FF0000000000000, %fd552, %p22;
$L__BB0_16:
	fma.rn.f64 	%fd268, %fd5, 0d3FF71547652B82FE, 0d4338000000000000;
	{
	.reg .b32 %temp; 
	mov.b64 	{%r13, %temp}, %fd268;
	}
	mov.f64 	%fd269, 0dC338000000000000;
	add.rn.f64 	%fd270, %fd268, %fd269;
	fma.rn.f64 	%fd271, %fd270, 0dBFE62E42FEFA39EF, %fd5;
	fma.rn.f64 	%fd272, %fd270, 0dBC7ABC9E3B39803F, %fd271;
	fma.rn.f64 	%fd273, %fd272, 0d3E5ADE1569CE2BDF, 0d3E928AF3FCA213EA;
	fma.rn.f64 	%fd274, %fd273, %fd272, 0d3EC71DEE62401315;
	fma.rn.f64 	%fd275, %fd274, %fd272, 0d3EFA01997C89EB71;
	fma.rn.f64 	%fd276, %fd275, %fd272, 0d3F2A01A014761F65;
	fma.rn.f64 	%fd277, %fd276, %fd272, 0d3F56C16C1852B7AF;
	fma.rn.f64 	%fd278, %fd277, %fd272, 0d3F81111111122322;
	fma.rn.f64 	%fd279, %fd278, %fd272, 0d3FA55555555502A1;
	fma.rn.f64 	%fd280, %fd279, %fd272, 0d3FC5555555555511;
	fma.rn.f64 	%fd281, %fd280, %fd272, 0d3FE000000000000B;
	fma.rn.f64 	%fd282, %fd281, %fd272, 0d3FF0000000000000;
	fma.rn.f64 	%fd283, %fd282, %fd272, 0d3FF0000000000000;
	{
	.reg .b32 %temp; 
	mov.b64 	{%r14, %temp}, %fd283;
	}
	{
	.reg .b32 %temp; 
	mov.b64 	{%temp, %r15}, %fd283;
	}
	shl.b32 	%r56, %r13, 20;
	add.s32 	%r57, %r56, %r15;
	mov.b64 	%fd553, {%r14, %r57};
	{
	.reg .b32 %temp; 
	mov.b64 	{%temp, %r58}, %fd5;
	}
	mov.b32 	%f3, %r58;
	abs.f32 	%f2, %f3;
	setp.lt.f32 	%p23, %f2, 0f4086232B;
	@%p23 bra 	$L__BB0_19;
	setp.lt.f64 	%p24, %fd5, 0d0000000000000000;
	add.f64 	%fd284, %fd5, 0d7FF0000000000000;
	selp.f64 	%fd553, 0d0000000000000000, %fd284, %p24;
	setp.geu.f32 	%p25, %f2, 0f40874800;
	@%p25 bra 	$L__BB0_19;
	shr.u32 	%r59, %r13, 31;
	add.s32 	%r60, %r13, %r59;
	shr.s32 	%r61, %r60, 1;
	shl.b32 	%r62, %r61, 20;
	add.s32 	%r63, %r15, %r62;
	mov.b64 	%fd285, {%r14, %r63};
	sub.s32 	%r64, %r13, %r61;
	shl.b32 	%r65, %r64, 20;
	add.s32 	%r66, %r65, 1072693248;
	mov.b32 	%r67, 0;
	mov.b64 	%fd286, {%r67, %r66};
	mul.f64 	%fd553, %fd286, %fd285;
$L__BB0_19:
	abs.f64 	%fd20, %fd552;
	setp.neu.f64 	%p26, %fd20, 0d7FF0000000000000;
	@%p26 bra 	$L__BB0_23;
	mov.f64 	%fd292, 0d0000000000000000;
	mul.rn.f64 	%fd555, %fd552, %fd292;
	mov.b32 	%r98, 1;
	bra.uni 	$L__BB0_26;
$L__BB0_21:
	abs.f64 	%fd13, %fd552;
	setp.ne.f64 	%p20, %fd13, 0d7FF0000000000000;
	@%p20 bra 	$L__BB0_16;
	setp.neu.f64 	%p21, %fd13, 0d7FF0000000000000;
	selp.f64 	%fd558, %fd552, 0d7FF8000000000000, %p21;
	mov.f64 	%fd557, %fd5;
	bra.uni 	$L__BB0_31;
$L__BB0_23:
	mul.f64 	%fd287, %fd552, 0d3FE45F306DC9C883;
	cvt.rni.s32.f64 	%r97, %fd287;
	cvt.rn.f64.s32 	%fd288, %r97;
	fma.rn.f64 	%fd289, %fd288, 0dBFF921FB54442D18, %fd552;
	fma.rn.f64 	%fd290, %fd288, 0dBC91A62633145C00, %fd289;
	fma.rn.f64 	%fd555, %fd288, 0dB97B839A252049C0, %fd290;
	setp.ltu.f64 	%p27, %fd20, 0d41E0000000000000;
	@%p27 bra 	$L__BB0_25;
	{ // callseq 1, 0
	.param .b64 param0;
	st.param.f64 	[param0], %fd552;
	.param .align 16 .b8 retval0[16];
	call.uni (retval0), 
	__internal_trig_reduction_slowpathd, 
	(
	param0
	);
	ld.param.f64 	%fd555, [retval0];
	ld.param.b32 	%r97, [retval0+8];
	} // callseq 1
$L__BB0_25:
	add.s32 	%r98, %r97, 1;
$L__BB0_26:
	setp.neu.f64 	%p28, %fd20, 0d7FF0000000000000;
	shl.b32 	%r70, %r98, 6;
	cvt.u64.u32 	%rd18, %r70;
	and.b64  	%rd19, %rd18, 64;
	mov.u64 	%rd20, __cudart_sin_cos_coeffs;
	add.s64 	%rd21, %rd20, %rd19;
	mul.rn.f64 	%fd293, %fd555, %fd555;
	and.b32  	%r71, %r98, 1;
	setp.eq.b32 	%p29, %r71, 1;
	selp.f64 	%fd294, 0dBDA8FF8320FD8164, 0d3DE5DB65F9785EBA, %p29;
	ld.global.nc.v2.f64 	{%fd295, %fd296}, [%rd21];
	fma.rn.f64 	%fd297, %fd294, %fd293, %fd295;
	fma.rn.f64 	%fd298, %fd297, %fd293, %fd296;
	ld.global.nc.v2.f64 	{%fd299, %fd300}, [%rd21+16];
	fma.rn.f64 	%fd301, %fd298, %fd293, %fd299;
	fma.rn.f64 	%fd302, %fd301, %fd293, %fd300;
	ld.global.nc.v2.f64 	{%fd303, %fd304}, [%rd21+32];
	fma.rn.f64 	%fd305, %fd302, %fd293, %fd303;
	fma.rn.f64 	%fd306, %fd305, %fd293, %fd304;
	fma.rn.f64 	%fd307, %fd306, %fd555, %fd555;
	fma.rn.f64 	%fd308, %fd306, %fd293, 0d3FF0000000000000;
	selp.f64 	%fd309, %fd308, %fd307, %p29;
	and.b32  	%r72, %r98, 2;
	setp.eq.s32 	%p30, %r72, 0;
	mov.f64 	%fd310, 0d0000000000000000;
	sub.f64 	%fd311, %fd310, %fd309;
	selp.f64 	%fd26, %fd309, %fd311, %p30;
	@%p28 bra 	$L__BB0_28;
	mov.f64 	%fd317, 0d0000000000000000;
	mul.rn.f64 	%fd556, %fd552, %fd317;
	mov.b32 	%r99, 0;
	bra.uni 	$L__BB0_30;
$L__BB0_28:
	mul.f64 	%fd312, %fd552, 0d3FE45F306DC9C883;
	cvt.rni.s32.f64 	%r99, %fd312;
	cvt.rn.f64.s32 	%fd313, %r99;
	fma.rn.f64 	%fd314, %fd313, 0dBFF921FB54442D18, %fd552;
	fma.rn.f64 	%fd315, %fd313, 0dBC91A62633145C00, %fd314;
	fma.rn.f64 	%fd556, %fd313, 0dB97B839A252049C0, %fd315;
	setp.ltu.f64 	%p31, %fd20, 0d41E0000000000000;
	@%p31 bra 	$L__BB0_30;
	{ // callseq 2, 0
	.param .b64 param0;
	st.param.f64 	[param0], %fd552;
	.param .align 16 .b8 retval0[16];
	call.uni (retval0), 
	__internal_trig_reduction_slowpathd, 
	(
	param0
	);
	ld.param.f64 	%fd556, [retval0];
	ld.param.b32 	%r99, [retval0+8];
	} // callseq 2
$L__BB0_30:
	shl.b32 	%r75, %r99, 6;
	cvt.u64.u32 	%rd22, %r75;
	and.b64  	%rd23, %rd22, 64;
	add.s64 	%rd25, %rd20, %rd23;
	mul.rn.f64 	%fd318, %fd556, %fd556;
	and.b32  	%r76, %r99, 1;
	setp.eq.b32 	%p32, %r76, 1;
	selp.f64 	%fd319, 0dBDA8FF8320FD8164, 0d3DE5DB65F9785EBA, %p32;
	ld.global.nc.v2.f64 	{%fd320, %fd321}, [%rd25];
	fma.rn.f64 	%fd322, %fd319, %fd318, %fd320;
	fma.rn.f64 	%fd323, %fd322, %fd318, %fd321;
	ld.global.nc.v2.f64 	{%fd324, %fd325}, [%rd25+16];
	fma.rn.f64 	%fd326, %fd323, %fd318, %fd324;
	fma.rn.f64 	%fd327, %fd326, %fd318, %fd325;
	ld.global.nc.v2.f64 	{%fd328, %fd329}, [%rd25+32];
	fma.rn.f64 	%fd330, %fd327, %fd318, %fd328;
	fma.rn.f64 	%fd331, %fd330, %fd318, %fd329;
	fma.rn.f64 	%fd332, %fd331, %fd556, %fd556;
	fma.rn.f64 	%fd333, %fd331, %fd318, 0d3FF0000000000000;
	selp.f64 	%fd334, %fd333, %fd332, %p32;
	and.b32  	%r77, %r99, 2;
	setp.eq.s32 	%p33, %r77, 0;
	mov.f64 	%fd335, 0d0000000000000000;
	sub.f64 	%fd336, %fd335, %fd334;
	selp.f64 	%fd337, %fd334, %fd336, %p33;
	mul.f64 	%fd558, %fd553, %fd337;
	mul.f64 	%fd557, %fd553, %fd26;
$L__BB0_31:
	cvta.to.global.u64 	%rd26, %rd5;
	mul.wide.u32 	%rd27, %r4, 16;
	add.s64 	%rd2, %rd26, %rd27;
	shl.b64 	%rd28, %rd1, 32;
	shr.s64 	%rd3, %rd28, 28;
	add.s64 	%rd4, %rd26, %rd3;
	ld.global.v2.f64 	{%fd578, %fd579}, [%rd4];
	mul.f64 	%fd37, %fd557, %fd578;
	mul.f64 	%fd38, %fd558, %fd579;
	mul.f64 	%fd39, %fd557, %fd579;
	mul.f64 	%fd40, %fd558, %fd578;
	sub.f64 	%fd569, %fd37, %fd38;
	add.f64 	%fd580, %fd40, %fd39;
	setp.num.f64 	%p37, %fd569, %fd569;
	setp.num.f64 	%p38, %fd580, %fd580;
	or.pred  	%p1, %p37, %p38;
	@%p1 bra 	$L__BB0_42;
	abs.f64 	%fd359, %fd557;
	setp.eq.f64 	%p39, %fd359, 0d7FF0000000000000;
	mov.f64 	%fd559, 0d3FF0000000000000;
	@%p39 bra 	$L__BB0_34;
	abs.f64 	%fd361, %fd558;
	setp.neu.f64 	%p41, %fd361, 0d7FF0000000000000;
	mov.f64 	%fd559, 0d0000000000000000;
	mov.pred 	%p192, -1;
	mov.f64 	%fd565, %fd557;
	mov.f64 	%fd566, %fd558;
	mov.f64 	%fd567, %fd578;
	mov.f64 	%fd568, %fd579;
	@%p41 bra 	$L__BB0_35;
$L__BB0_34:
	copysign.f64 	%fd565, %fd557, %fd559;
	abs.f64 	%fd362, %fd558;
	setp.neu.f64 	%p43, %fd362, 0d7FF0000000000000;
	selp.f64 	%fd363, 0d0000000000000000, 0d3FF0000000000000, %p43;
	copysign.f64 	%fd566, %fd558, %fd363;
	setp.num.f64 	%p44, %fd578, %fd578;
	mov.f64 	%fd364, 0d0000000000000000;
	copysign.f64 	%fd365, %fd578, %fd364;
	selp.f64 	%fd567, %fd578, %fd365, %p44;
	setp.num.f64 	%p45, %fd579, %fd579;
	copysign.f64 	%fd366, %fd579, %fd364;
	selp.f64 	%fd568, %fd579, %fd366, %p45;
	mov.pred 	%p192, 0;
$L__BB0_35:
	abs.f64 	%fd368, %fd567;
	setp.eq.f64 	%p46, %fd368, 0d7FF0000000000000;
	mov.f64 	%fd564, 0d3FF0000000000000;
	@%p46 bra 	$L__BB0_37;
	abs.f64 	%fd370, %fd568;
	setp.neu.f64 	%p47, %fd370, 0d7FF0000000000000;
	mov.f64 	%fd564, 0d0000000000000000;
	@%p47 bra 	$L__BB0_38;
$L__BB0_37:
	copysign.f64 	%fd567, %fd567, %fd564;
	abs.f64 	%fd371, %fd568;
	setp.neu.f64 	%p48, %fd371, 0d7FF0000000000000;
	selp.f64 	%fd372, 0d0000000000000000, 0d3FF0000000000000, %p48;
	copysign.f64 	%fd568, %fd568, %fd372;
	setp.num.f64 	%p49, %fd565, %fd565;
	mov.f64 	%fd373, 0d0000000000000000;
	copysign.f64 	%fd374, %fd565, %fd373;
	selp.f64 	%fd565, %fd565, %fd374, %p49;
	setp.num.f64 	%p50, %fd566, %fd566;
	copysign.f64 	%fd375, %fd566, %fd373;
	selp.f64 	%fd566, %fd566, %fd375, %p50;
	bra.uni 	$L__BB0_41;
$L__BB0_38:
	not.pred 	%p51, %p192;
	@%p51 bra 	$L__BB0_41;
	abs.f64 	%fd376, %fd37;
	setp.neu.f64 	%p52, %fd376, 0d7FF0000000000000;
	abs.f64 	%fd377, %fd38;
	setp.neu.f64 	%p53, %fd377, 0d7FF0000000000000;
	and.pred  	%p54, %p52, %p53;
	abs.f64 	%fd378, %fd39;
	setp.neu.f64 	%p55, %fd378, 0d7FF0000000000000;
	and.pred  	%p56, %p55, %p54;
	abs.f64 	%fd379, %fd40;
	setp.neu.f64 	%p57, %fd379, 0d7FF0000000000000;
	and.pred  	%p58, %p57, %p56;
	@%p58 bra 	$L__BB0_42;
	setp.num.f64 	%p59, %fd565, %fd565;
	mov.f64 	%fd380, 0d0000000000000000;
	copysign.f64 	%fd381, %fd565, %fd380;
	selp.f64 	%fd565, %fd565, %fd381, %p59;
	setp.num.f64 	%p60, %fd566, %fd566;
	copysign.f64 	%fd382, %fd566, %fd380;
	selp.f64 	%fd566, %fd566, %fd382, %p60;
	setp.num.f64 	%p61, %fd567, %fd567;
	copysign.f64 	%fd383, %fd567, %fd380;
	selp.f64 	%fd567, %fd567, %fd383, %p61;
	setp.num.f64 	%p62, %fd568, %fd568;
	copysign.f64 	%fd384, %fd568, %fd380;
	selp.f64 	%fd568, %fd568, %fd384, %p62;
$L__BB0_41:
	mul.f64 	%fd385, %fd565, %fd567;
	mul.f64 	%fd386, %fd566, %fd568;
	sub.f64 	%fd387, %fd385, %fd386;
	mul.f64 	%fd569, %fd387, 0d7FF0000000000000;
$L__BB0_42:
	ld.global.f64 	%fd388, [%rd2];
	sub.f64 	%fd67, %fd388, %fd569;
	@%p1 bra 	$L__BB0_53;
	abs.f64 	%fd390, %fd557;
	setp.eq.f64 	%p63, %fd390, 0d7FF0000000000000;
	mov.f64 	%fd570, 0d3FF0000000000000;
	@%p63 bra 	$L__BB0_45;
	abs.f64 	%fd392, %fd558;
	setp.neu.f64 	%p65, %fd392, 0d7FF0000000000000;
	mov.f64 	%fd570, 0d0000000000000000;
	mov.pred 	%p193, -1;
	mov.f64 	%fd576, %fd557;
	mov.f64 	%fd577, %fd558;
	@%p65 bra 	$L__BB0_46;
$L__BB0_45:
	copysign.f64 	%fd576, %fd557, %fd570;
	abs.f64 	%fd393, %fd558;
	setp.neu.f64 	%p67, %fd393, 0d7FF0000000000000;
	selp.f64 	%fd394, 0d0000000000000000, 0d3FF0000000000000, %p67;
	copysign.f64 	%fd577, %fd558, %fd394;
	setp.num.f64 	%p68, %fd578, %fd578;
	mov.f64 	%fd395, 0d0000000000000000;
	copysign.f64 	%fd396, %fd578, %fd395;
	selp.f64 	%fd578, %fd578, %fd396, %p68;
	setp.num.f64 	%p69, %fd579, %fd579;
	copysign.f64 	%fd397, %fd579, %fd395;
	selp.f64 	%fd579, %fd579, %fd397, %p69;
	mov.pred 	%p193, 0;
$L__BB0_46:
	abs.f64 	%fd399, %fd578;
	setp.eq.f64 	%p70, %fd399, 0d7FF0000000000000;
	mov.f64 	%fd575, 0d3FF0000000000000;
	@%p70 bra 	$L__BB0_48;
	abs.f64 	%fd401, %fd579;
	setp.neu.f64 	%p71, %fd401, 0d7FF0000000000000;
	mov.f64 	%fd575, 0d0000000000000000;
	@%p71 bra 	$L__BB0_49;
$L__BB0_48:
	copysign.f64 	%fd578, %fd578, %fd575;
	abs.f64 	%fd402, %fd579;
	setp.neu.f64 	%p72, %fd402, 0d7FF0000000000000;
	selp.f64 	%fd403, 0d0000000000000000, 0d3FF0000000000000, %p72;
	copysign.f64 	%fd579, %fd579, %fd403;
	setp.num.f64 	%p73, %fd576, %fd576;
	mov.f64 	%fd404, 0d0000000000000000;
	copysign.f64 	%fd405, %fd576, %fd404;
	selp.f64 	%fd576, %fd576, %fd405, %p73;
	setp.num.f64 	%p74, %fd577, %fd577;
	copysign.f64 	%fd406, %fd577, %fd404;
	selp.f64 	%fd577, %fd577, %fd406, %p74;
	bra.uni 	$L__BB0_52;
$L__BB0_49:
	not.pred 	%p75, %p193;
	@%p75 bra 	$L__BB0_52;
	abs.f64 	%fd407, %fd37;
	setp.neu.f64 	%p76, %fd407, 0d7FF0000000000000;
	abs.f64 	%fd408, %fd38;
	setp.neu.f64 	%p77, %fd408, 0d7FF0000000000000;
	and.pred  	%p78, %p76, %p77;
	abs.f64 	%fd409, %fd39;
	setp.neu.f64 	%p79, %fd409, 0d7FF0000000000000;
	and.pred  	%p80, %p79, %p78;
	abs.f64 	%fd410, %fd40;
	setp.neu.f64 	%p81, %fd410, 0d7FF0000000000000;
	and.pred  	%p82, %p81, %p80;
	@%p82 bra 	$L__BB0_53;
	setp.num.f64 	%p83, %fd576, %fd576;
	mov.f64 	%fd411, 0d0000000000000000;
	copysign.f64 	%fd412, %fd576, %fd411;
	selp.f64 	%fd576, %fd576, %fd412, %p83;
	setp.num.f64 	%p84, %fd577, %fd577;
	copysign.f64 	%fd413, %fd577, %fd411;
	selp.f64 	%fd577, %fd577, %fd413, %p84;
	setp.num.f64 	%p85, %fd578, %fd578;
	copysign.f64 	%fd414, %fd578, %fd411;
	selp.f64 	%fd578, %fd578, %fd414, %p85;
	setp.num.f64 	%p86, %fd579, %fd579;
	copysign.f64 	%fd415, %fd579, %fd411;
	selp.f64 	%fd579, %fd579, %fd415, %p86;
$L__BB0_52:
	mul.f64 	%fd416, %fd576, %fd579;
	fma.rn.f64 	%fd417, %fd577, %fd578, %fd416;
	mul.f64 	%fd580, %fd417, 0d7FF0000000000000;
$L__BB0_53:
	ld.global.f64 	%fd418, [%rd2+8];
	sub.f64 	%fd419, %fd418, %fd580;
	add.u64 	%rd29, %SP, 0;
	add.u64 	%rd30, %SPL, 0;
	st.local.u32 	[%rd30], %r1;
	st.local.f64 	[%rd30+8], %fd67;
	st.local.f64 	[%rd30+16], %fd419;
	mov.u64 	%rd31, $str;
	cvta.global.u64 	%rd32, %rd31;
	{ // callseq 3, 0
	.param .b64 param0;
	st.param.b64 	[param0], %rd32;
	.param .b64 param1;
	st.param.b64 	[param1], %rd29;
	.param .b32 retval0;
	call.uni (retval0), 
	vprintf, 
	(
	param0, 
	param1
	);
	ld.param.b32 	%r90, [retval0];
	} // callseq 3
	ld.global.v2.f64 	{%fd600, %fd601}, [%rd2];
	mul.f64 	%fd94, %fd557, %fd600;
	mul.f64 	%fd95, %fd558, %fd601;
	mul.f64 	%fd96, %fd557, %fd601;
	mul.f64 	%fd97, %fd558, %fd600;
	sub.f64 	%fd591, %fd94, %fd95;
	add.f64 	%fd602, %fd97, %fd96;
	setp.num.f64 	%p87, %fd591, %fd591;
	setp.num.f64 	%p88, %fd602, %fd602;
	or.pred  	%p4, %p87, %p88;
	@%p4 bra 	$L__BB0_64;
	abs.f64 	%fd421, %fd557;
	setp.eq.f64 	%p89, %fd421, 0d7FF0000000000000;
	mov.f64 	%fd581, 0d3FF0000000000000;
	@%p89 bra 	$L__BB0_56;
	abs.f64 	%fd423, %fd558;
	setp.neu.f64 	%p91, %fd423, 0d7FF0000000000000;
	mov.f64 	%fd581, 0d0000000000000000;
	mov.pred 	%p194, -1;
	mov.f64 	%fd587, %fd557;
	mov.f64 	%fd588, %fd558;
	mov.f64 	%fd589, %fd600;
	mov.f64 	%fd590, %fd601;
	@%p91 bra 	$L__BB0_57;
$L__BB0_56:
	copysign.f64 	%fd587, %fd557, %fd581;
	abs.f64 	%fd424, %fd558;
	setp.neu.f64 	%p93, %fd424, 0d7FF0000000000000;
	selp.f64 	%fd425, 0d0000000000000000, 0d3FF0000000000000, %p93;
	copysign.f64 	%fd588, %fd558, %fd425;
	setp.num.f64 	%p94, %fd600, %fd600;
	mov.f64 	%fd426, 0d0000000000000000;
	copysign.f64 	%fd427, %fd600, %fd426;
	selp.f64 	%fd589, %fd600, %fd427, %p94;
	setp.num.f64 	%p95, %fd601, %fd601;
	copysign.f64 	%fd428, %fd601, %fd426;
	selp.f64 	%fd590, %fd601, %fd428, %p95;
	mov.pred 	%p194, 0;
$L__BB0_57:
	abs.f64 	%fd430, %fd589;
	setp.eq.f64 	%p96, %fd430, 0d7FF0000000000000;
	mov.f64 	%fd586, 0d3FF0000000000000;
	@%p96 bra 	$L__BB0_59;
	abs.f64 	%fd432, %fd590;
	setp.neu.f64 	%p97, %fd432, 0d7FF0000000000000;
	mov.f64 	%fd586, 0d0000000000000000;
	@%p97 bra 	$L__BB0_60;
$L__BB0_59:
	copysign.f64 	%fd589, %fd589, %fd586;
	abs.f64 	%fd433, %fd590;
	setp.neu.f64 	%p98, %fd433, 0d7FF0000000000000;
	selp.f64 	%fd434, 0d0000000000000000, 0d3FF0000000000000, %p98;
	copysign.f64 	%fd590, %fd590, %fd434;
	setp.num.f64 	%p99, %fd587, %fd587;
	mov.f64 	%fd435, 0d0000000000000000;
	copysign.f64 	%fd436, %fd587, %fd435;
	selp.f64 	%fd587, %fd587, %fd436, %p99;
	setp.num.f64 	%p100, %fd588, %fd588;
	copysign.f64 	%fd437, %fd588, %fd435;
	selp.f64 	%fd588, %fd588, %fd437, %p100;
	bra.uni 	$L__BB0_63;
$L__BB0_60:
	not.pred 	%p101, %p194;
	@%p101 bra 	$L__BB0_63;
	abs.f64 	%fd438, %fd94;
	setp.neu.f64 	%p102, %fd438, 0d7FF0000000000000;
	abs.f64 	%fd439, %fd95;
	setp.neu.f64 	%p103, %fd439, 0d7FF0000000000000;
	and.pred  	%p104, %p102, %p103;
	abs.f64 	%fd440, %fd96;
	setp.neu.f64 	%p105, %fd440, 0d7FF0000000000000;
	and.pred  	%p106, %p105, %p104;
	abs.f64 	%fd441, %fd97;
	setp.neu.f64 	%p107, %fd441, 0d7FF0000000000000;
	and.pred  	%p108, %p107, %p106;
	@%p108 bra 	$L__BB0_64;
	setp.num.f64 	%p109, %fd587, %fd587;
	mov.f64 	%fd442, 0d0000000000000000;
	copysign.f64 	%fd443, %fd587, %fd442;
	selp.f64 	%fd587, %fd587, %fd443, %p109;
	setp.num.f64 	%p110, %fd588, %fd588;
	copysign.f64 	%fd444, %fd588, %fd442;
	selp.f64 	%fd588, %fd588, %fd444, %p110;
	setp.num.f64 	%p111, %fd589, %fd589;
	copysign.f64 	%fd445, %fd589, %fd442;
	selp.f64 	%fd589, %fd589, %fd445, %p111;
	setp.num.f64 	%p112, %fd590, %fd590;
	copysign.f64 	%fd446, %fd590, %fd442;
	selp.f64 	%fd590, %fd590, %fd446, %p112;
$L__BB0_63:
	mul.f64 	%fd447, %fd587, %fd589;
	mul.f64 	%fd448, %fd588, %fd590;
	sub.f64 	%fd449, %fd447, %fd448;
	mul.f64 	%fd591, %fd449, 0d7FF0000000000000;
$L__BB0_64:
	ld.global.f64 	%fd450, [%rd4];
	add.f64 	%fd124, %fd591, %fd450;
	@%p4 bra 	$L__BB0_75;
	abs.f64 	%fd452, %fd557;
	setp.eq.f64 	%p113, %fd452, 0d7FF0000000000000;
	mov.f64 	%fd592, 0d3FF0000000000000;
	@%p113 bra 	$L__BB0_67;
	abs.f64 	%fd454, %fd558;
	setp.neu.f64 	%p115, %fd454, 0d7FF0000000000000;
	mov.f64 	%fd592, 0d0000000000000000;
	mov.pred 	%p195, -1;
	mov.f64 	%fd598, %fd557;
	mov.f64 	%fd599, %fd558;
	@%p115 bra 	$L__BB0_68;
$L__BB0_67:
	copysign.f64 	%fd598, %fd557, %fd592;
	abs.f64 	%fd455, %fd558;
	setp.neu.f64 	%p117, %fd455, 0d7FF0000000000000;
	selp.f64 	%fd456, 0d0000000000000000, 0d3FF0000000000000, %p117;
	copysign.f64 	%fd599, %fd558, %fd456;
	setp.num.f64 	%p118, %fd600, %fd600;
	mov.f64 	%fd457, 0d0000000000000000;
	copysign.f64 	%fd458, %fd600, %fd457;
	selp.f64 	%fd600, %fd600, %fd458, %p118;
	setp.num.f64 	%p119, %fd601, %fd601;
	copysign.f64 	%fd459, %fd601, %fd457;
	selp.f64 	%fd601, %fd601, %fd459, %p119;
	mov.pred 	%p195, 0;
$L__BB0_68:
	abs.f64 	%fd461, %fd600;
	setp.eq.f64 	%p120, %fd461, 0d7FF0000000000000;
	mov.f64 	%fd597, 0d3FF0000000000000;
	@%p120 bra 	$L__BB0_70;
	abs.f64 	%fd463, %fd601;
	setp.neu.f64 	%p121, %fd463, 0d7FF0000000000000;
	mov.f64 	%fd597, 0d0000000000000000;
	@%p121 bra 	$L__BB0_71;
$L__BB0_70:
	copysign.f64 	%fd600, %fd600, %fd597;
	abs.f64 	%fd464, %fd601;
	setp.neu.f64 	%p122, %fd464, 0d7FF0000000000000;
	selp.f64 	%fd465, 0d0000000000000000, 0d3FF0000000000000, %p122;
	copysign.f64 	%fd601, %fd601, %fd465;
	setp.num.f64 	%p123, %fd598, %fd598;
	mov.f64 	%fd466, 0d0000000000000000;
	copysign.f64 	%fd467, %fd598, %fd466;
	selp.f64 	%fd598, %fd598, %fd467, %p123;
	setp.num.f64 	%p124, %fd599, %fd599;
	copysign.f64 	%fd468, %fd599, %fd466;
	selp.f64 	%fd599, %fd599, %fd468, %p124;
	bra.uni 	$L__BB0_74;
$L__BB0_71:
	not.pred 	%p125, %p195;
	@%p125 bra 	$L__BB0_74;
	abs.f64 	%fd469, %fd94;
	setp.neu.f64 	%p126, %fd469, 0d7FF0000000000000;
	abs.f64 	%fd470, %fd95;
	setp.neu.f64 	%p127, %fd470, 0d7FF0000000000000;
	and.pred  	%p128, %p126, %p127;
	abs.f64 	%fd471, %fd96;
	setp.neu.f64 	%p129, %fd471, 0d7FF0000000000000;
	and.pred  	%p130, %p129, %p128;
	abs.f64 	%fd472, %fd97;
	setp.neu.f64 	%p131, %fd472, 0d7FF0000000000000;
	and.pred  	%p132, %p131, %p130;
	@%p132 bra 	$L__BB0_75;
	setp.num.f64 	%p133, %fd598, %fd598;
	mov.f64 	%fd473, 0d0000000000000000;
	copysign.f64 	%fd474, %fd598, %fd473;
	selp.f64 	%fd598, %fd598, %fd474, %p133;
	setp.num.f64 	%p134, %fd599, %fd599;
	copysign.f64 	%fd475, %fd599, %fd473;
	selp.f64 	%fd599, %fd599, %fd475, %p134;
	setp.num.f64 	%p135, %fd600, %fd600;
	copysign.f64 	%fd476, %fd600, %fd473;
	selp.f64 	%fd600, %fd600, %fd476, %p135;
	setp.num.f64 	%p136, %fd601, %fd601;
	copysign.f64 	%fd477, %fd601, %fd473;
	selp.f64 	%fd601, %fd601, %fd477, %p136;
$L__BB0_74:
	mul.f64 	%fd478, %fd598, %fd601;
	fma.rn.f64 	%fd479, %fd599, %fd600, %fd478;
	mul.f64 	%fd602, %fd479, 0d7FF0000000000000;
$L__BB0_75:
	setp.eq.s32 	%p137, %r6, 0;
	ld.global.f64 	%fd480, [%rd4+8];
	add.f64 	%fd481, %fd602, %fd480;
	add.u64 	%rd33, %SP, 0;
	add.u64 	%rd34, %SPL, 0;
	st.local.u32 	[%rd34], %r1;
	st.local.f64 	[%rd34+8], %fd124;
	st.local.f64 	[%rd34+16], %fd481;
	mov.u64 	%rd35, $str;
	cvta.global.u64 	%rd36, %rd35;
	{ // callseq 4, 0
	.param .b64 param0;
	st.param.b64 	[param0], %rd36;
	.param .b64 param1;
	st.param.b64 	[param1], %rd33;
	.param .b32 retval0;
	call.uni (retval0), 
	vprintf, 
	(
	param0, 
	param1
	);
	ld.param.b32 	%r92, [retval0];
	} // callseq 4
	@%p137 bra 	$L__BB0_88;
	ld.global.v2.f64 	{%fd611, %fd612}, [%rd4];
	mul.f64 	%fd151, %fd557, %fd611;
	mul.f64 	%fd152, %fd558, %fd612;
	mul.f64 	%fd153, %fd557, %fd612;
	mul.f64 	%fd154, %fd558, %fd611;
	sub.f64 	%fd613, %fd151, %fd152;
	add.f64 	%fd614, %fd154, %fd153;
	setp.num.f64 	%p138, %fd613, %fd613;
	setp.num.f64 	%p139, %fd614, %fd614;
	or.pred  	%p140, %p138, %p139;
	@%p140 bra 	$L__BB0_87;
	abs.f64 	%fd483, %fd557;
	setp.eq.f64 	%p141, %fd483, 0d7FF0000000000000;
	mov.f64 	%fd603, 0d3FF0000000000000;
	@%p141 bra 	$L__BB0_79;
	abs.f64 	%fd485, %fd558;
	setp.neu.f64 	%p143, %fd485, 0d7FF0000000000000;
	mov.f64 	%fd603, 0d0000000000000000;
	mov.pred 	%p196, -1;
	@%p143 bra 	$L__BB0_80;
$L__BB0_79:
	copysign.f64 	%fd557, %fd557, %fd603;
	abs.f64 	%fd486, %fd558;
	setp.neu.f64 	%p145, %fd486, 0d7FF0000000000000;
	selp.f64 	%fd487, 0d0000000000000000, 0d3FF0000000000000, %p145;
	copysign.f64 	%fd558, %fd558, %fd487;
	setp.num.f64 	%p146, %fd611, %fd611;
	mov.f64 	%fd488, 0d0000000000000000;
	copysign.f64 	%fd489, %fd611, %fd488;
	selp.f64 	%fd611, %fd611, %fd489, %p146;
	setp.num.f64 	%p147, %fd612, %fd612;
	copysign.f64 	%fd490, %fd612, %fd488;
	selp.f64 	%fd612, %fd612, %fd490, %p147;
	mov.pred 	%p196, 0;
$L__BB0_80:
	abs.f64 	%fd492, %fd611;
	setp.eq.f64 	%p148, %fd492, 0d7FF0000000000000;
	mov.f64 	%fd608, 0d3FF0000000000000;
	@%p148 bra 	$L__BB0_82;
	abs.f64 	%fd494, %fd612;
	setp.neu.f64 	%p149, %fd494, 0d7FF0000000000000;
	mov.f64 	%fd608, 0d0000000000000000;
	@%p149 bra 	$L__BB0_83;
$L__BB0_82:
	copysign.f64 	%fd611, %fd611, %fd608;
	abs.f64 	%fd495, %fd612;
	setp.neu.f64 	%p150, %fd495, 0d7FF0000000000000;
	selp.f64 	%fd496, 0d0000000000000000, 0d3FF0000000000000, %p150;
	copysign.f64 	%fd612, %fd612, %fd496;
	setp.num.f64 	%p151, %fd557, %fd557;
	mov.f64 	%fd497, 0d0000000000000000;
	copysign.f64 	%fd498, %fd557, %fd497;
	selp.f64 	%fd557, %fd557, %fd498, %p151;
	setp.num.f64 	%p152, %fd558, %fd558;
	copysign.f64 	%fd499, %fd558, %fd497;
	selp.f64 	%fd558, %fd558, %fd499, %p152;
	bra.uni 	$L__BB0_86;
$L__BB0_83:
	not.pred 	%p153, %p196;
	@%p153 bra 	$L__BB0_86;
	abs.f64 	%fd500, %fd151;
	setp.neu.f64 	%p154, %fd500, 0d7FF0000000000000;
	abs.f64 	%fd501, %fd152;
	setp.neu.f64 	%p155, %fd501, 0d7FF0000000000000;
	and.pred  	%p156, %p154, %p155;
	abs.f64 	%fd502, %fd153;
	setp.neu.f64 	%p157, %fd502, 0d7FF0000000000000;
	and.pred  	%p158, %p157, %p156;
	abs.f64 	%fd503, %fd154;
	setp.neu.f64 	%p159, %fd503, 0d7FF0000000000000;
	and.pred  	%p160, %p159, %p158;
	@%p160 bra 	$L__BB0_87;
	setp.num.f64 	%p161, %fd557, %fd557;
	mov.f64 	%fd504, 0d0000000000000000;
	copysign.f64 	%fd505, %fd557, %fd504;
	selp.f64 	%fd557, %fd557, %fd505, %p161;
	setp.num.f64 	%p162, %fd558, %fd558;
	copysign.f64 	%fd506, %fd558, %fd504;
	selp.f64 	%fd558, %fd558, %fd506, %p162;
	setp.num.f64 	%p163, %fd611, %fd611;
	copysign.f64 	%fd507, %fd611, %fd504;
	selp.f64 	%fd611, %fd611, %fd507, %p163;
	setp.num.f64 	%p164, %fd612, %fd612;
	copysign.f64 	%fd508, %fd612, %fd504;
	selp.f64 	%fd612, %fd612, %fd508, %p164;
$L__BB0_86:
	mul.f64 	%fd509, %fd557, %fd611;
	mul.f64 	%fd510, %fd558, %fd612;
	mul.f64 	%fd511, %fd557, %fd612;
	sub.f64 	%fd512, %fd509, %fd510;
	mul.f64 	%fd613, %fd512, 0d7FF0000000000000;
	fma.rn.f64 	%fd513, %fd558, %fd611, %fd511;
	mul.f64 	%fd614, %fd513, 0d7FF0000000000000;
$L__BB0_87:
	ld.global.v2.f64 	{%fd514, %fd515}, [%rd2];
	sub.f64 	%fd628, %fd514, %fd613;
	sub.f64 	%fd627, %fd515, %fd614;
	bra.uni 	$L__BB0_100;
$L__BB0_88:
	ld.global.v2.f64 	{%fd623, %fd624}, [%rd2];
	mul.f64 	%fd187, %fd557, %fd623;
	mul.f64 	%fd188, %fd558, %fd624;
	mul.f64 	%fd189, %fd557, %fd624;
	mul.f64 	%fd190, %fd558, %fd623;
	sub.f64 	%fd625, %fd187, %fd188;
	add.f64 	%fd626, %fd190, %fd189;
	setp.num.f64 	%p165, %fd625, %fd625;
	setp.num.f64 	%p166, %fd626, %fd626;
	or.pred  	%p167, %p165, %p166;
	@%p167 bra 	$L__BB0_99;
	abs.f64 	%fd517, %fd557;
	setp.eq.f64 	%p168, %fd517, 0d7FF0000000000000;
	mov.f64 	%fd615, 0d3FF0000000000000;
	@%p168 bra 	$L__BB0_91;
	abs.f64 	%fd519, %fd558;
	setp.neu.f64 	%p170, %fd519, 0d7FF0000000000000;
	mov.f64 	%fd615, 0d0000000000000000;
	mov.pred 	%p197, -1;
	@%p170 bra 	$L__BB0_92;
$L__BB0_91:
	copysign.f64 	%fd557, %fd557, %fd615;
	abs.f64 	%fd520, %fd558;
	setp.neu.f64 	%p172, %fd520, 0d7FF0000000000000;
	selp.f64 	%fd521, 0d0000000000000000, 0d3FF0000000000000, %p172;
	copysign.f64 	%fd558, %fd558, %fd521;
	setp.num.f64 	%p173, %fd623, %fd623;
	mov.f64 	%fd522, 0d0000000000000000;
	copysign.f64 	%fd523, %fd623, %fd522;
	selp.f64 	%fd623, %fd623, %fd523, %p173;
	setp.num.f64 	%p174, %fd624, %fd624;
	copysign.f64 	%fd524, %fd624, %fd522;
	selp.f64 	%fd624, %fd624, %fd524, %p174;
	mov.pred 	%p197, 0;
$L__BB0_92:
	abs.f64 	%fd526, %fd623;
	setp.eq.f64 	%p175, %fd526, 0d7FF0000000000000;
	mov.f64 	%fd620, 0d3FF0000000000000;
	@%p175 bra 	$L__BB0_94;
	abs.f64 	%fd528, %fd624;
	setp.neu.f64 	%p176, %fd528, 0d7FF0000000000000;
	mov.f64 	%fd620, 0d0000000000000000;
	@%p176 bra 	$L__BB0_95;
$L__BB0_94:
	copysign.f64 	%fd623, %fd623, %fd620;
	abs.f64 	%fd529, %fd624;
	setp.neu.f64 	%p177, %fd529, 0d7FF0000000000000;
	selp.f64 	%fd530, 0d0000000000000000, 0d3FF0000000000000, %p177;
	copysign.f64 	%fd624, %fd624, %fd530;
	setp.num.f64 	%p178, %fd557, %fd557;
	mov.f64 	%fd531, 0d0000000000000000;
	copysign.f64 	%fd532, %fd557, %fd531;
	selp.f64 	%fd557, %fd557, %fd532, %p178;
	setp.num.f64 	%p179, %fd558, %fd558;
	copysign.f64 	%fd533, %fd558, %fd531;
	selp.f64 	%fd558, %fd558, %fd533, %p179;
	bra.uni 	$L__BB0_98;
$L__BB0_95:
	not.pred 	%p180, %p197;
	@%p180 bra 	$L__BB0_98;
	abs.f64 	%fd534, %fd187;
	setp.neu.f64 	%p181, %fd534, 0d7FF0000000000000;
	abs.f64 	%fd535, %fd188;
	setp.neu.f64 	%p182, %fd535, 0d7FF0000000000000;
	and.pred  	%p183, %p181, %p182;
	abs.f64 	%fd536, %fd189;
	setp.neu.f64 	%p184, %fd536, 0d7FF0000000000000;
	and.pred  	%p185, %p184, %p183;
	abs.f64 	%fd537, %fd190;
	setp.neu.f64 	%p186, %fd537, 0d7FF0000000000000;
	and.pred  	%p187, %p186, %p185;
	@%p187 bra 	$L__BB0_99;
	setp.num.f64 	%p188, %fd557, %fd557;
	mov.f64 	%fd538, 0d0000000000000000;
	copysign.f64 	%fd539, %fd557, %fd538;
	selp.f64 	%fd557, %fd557, %fd539, %p188;
	setp.num.f64 	%p189, %fd558, %fd558;
	copysign.f64 	%fd540, %fd558, %fd538;
	selp.f64 	%fd558, %fd558, %fd540, %p189;
	setp.num.f64 	%p190, %fd623, %fd623;
	copysign.f64 	%fd541, %fd623, %fd538;
	selp.f64 	%fd623, %fd623, %fd541, %p190;
	setp.num.f64 	%p191, %fd624, %fd624;
	copysign.f64 	%fd542, %fd624, %fd538;
	selp.f64 	%fd624, %fd624, %fd542, %p191;
$L__BB0_98:
	mul.f64 	%fd543, %fd557, %fd623;
	mul.f64 	%fd544, %fd558, %fd624;
	mul.f64 	%fd545, %fd557, %fd624;
	sub.f64 	%fd546, %fd543, %fd544;
	mul.f64 	%fd625, %fd546, 0d7FF0000000000000;
	fma.rn.f64 	%fd547, %fd558, %fd623, %fd545;
	mul.f64 	%fd626, %fd547, 0d7FF0000000000000;
$L__BB0_99:
	ld.global.v2.f64 	{%fd548, %fd549}, [%rd4];
	add.f64 	%fd628, %fd625, %fd548;
	add.f64 	%fd627, %fd626, %fd549;
$L__BB0_100:
	ld.param.u64 	%rd43, [_Z5binExPN4cuda3std3__47complexIdEEmiS4__param_3];
	cvta.to.global.u64 	%rd37, %rd43;
	add.s64 	%rd38, %rd37, %rd3;
	st.global.v2.f64 	[%rd38], {%fd628, %fd627};
	st.global.v2.f64 	[%rd4], {%fd628, %fd627};
	add.u64 	%rd39, %SP, 0;
	add.u64 	%rd40, %SPL, 0;
	st.local.u32 	[%rd40], %r1;
	st.local.f64 	[%rd40+8], %fd628;
	st.local.f64 	[%rd40+16], %fd627;
	mov.u64 	%rd41, $str;
	cvta.global.u64 	%rd42, %rd41;
	{ // callseq 5, 0
	.param .b64 param0;
	st.param.b64 	[param0], %rd42;
	.param .b64 param1;
	st.param.b64 	[param1], %rd39;
	.param .b32 retval0;
	call.uni (retval0), 
	vprintf, 
	(
	param0, 
	param1
	);
	ld.param.b32 	%r94, [retval0];
	} // callseq 5
	ret;

}
.func  (.param .align 16 .b8 func_retval0[16]) __internal_trig_reduction_slowpathd(
	.param .b64 __internal_trig_reduction_slowpathd_param_0
)
{
	.local .align 8 .b8 	__local_depot1[40];
	.reg .b64 	%SP;
	.reg .b64 	%SPL;
	.reg .pred 	%p<10>;
	.reg .b32 	%r<47>;
	.reg .b64 	%rd<74>;
	.reg .b64 	%fd<5>;

	mov.u64 	%SPL, __local_depot1;
	ld.param.f64 	%fd4, [__internal_trig_reduction_slowpathd_param_0];
	add.u64 	%rd1, %SPL, 0;
	{
	.reg .b32 %temp; 
	mov.b64 	{%temp, %r1}, %fd4;
	}
	shr.u32 	%r2, %r1, 20;
	and.b32  	%r3, %r2, 2047;
	setp.eq.s32 	%p1, %r3, 2047;
	mov.b32 	%r46, 0;
	@%p1 bra 	$L__BB1_9;
	add.s32 	%r20, %r3, -1024;
	mov.b64 	%rd20, %fd4;
	shl.b64 	%rd2, %rd20, 11;
	shr.u32 	%r4, %r20, 6;
	sub.s32 	%r45, 15, %r4;
	sub.s32 	%r21, 19, %r4;
	setp.lt.u32 	%p2, %r20, 128;
	selp.b32 	%r6, 18, %r21, %p2;
	setp.ge.s32 	%p3, %r45, %r6;
	mov.b64 	%rd70, 0;
	@%p3 bra 	$L__BB1_4;
	add.s32 	%r23, %r6, %r4;
	neg.s32 	%r43, %r23;
	or.b64  	%rd3, %rd2, -9223372036854775808;
	mov.b64 	%rd70, 0;
	mov.b32 	%r42, 0;
	mov.u64 	%rd25, __cudart_i2opi_d;
	mov.u32 	%r44, %r45;
$L__BB1_3:
	.pragma "nounroll";
	mul.wide.s32 	%rd22, %r42, 8;
	add.s64 	%rd23, %rd1, %rd22;
	mul.wide.s32 	%rd24, %r44, 8;
	add.s64 	%rd26, %rd25, %rd24;
	ld.global.nc.u64 	%rd27, [%rd26];
	{
	.reg .u32 %r0, %r1, %r2, %r3, %alo, %ahi, %blo, %bhi, %clo, %chi;
	mov.b64 	{%alo,%ahi}, %rd27;
	mov.b64 	{%blo,%bhi}, %rd3;
	mov.b64 	{%clo,%chi}, %rd70;
	mad.lo.cc.u32 	%r0, %alo, %blo, %clo;
	madc.hi.cc.u32 	%r1, %alo, %blo, %chi;
	madc.hi.u32 	%r2, %alo, %bhi, 0;
	mad.lo.cc.u32 	%r1, %alo, %bhi, %r1;
	madc.hi.cc.u32 	%r2, %ahi, %blo, %r2;
	madc.hi.u32 	%r3, %ahi, %bhi, 0;
	mad.lo.cc.u32 	%r1, %ahi, %blo, %r1;
	madc.lo.cc.u32 	%r2, %ahi, %bhi, %r2;
	addc.u32 	%r3, %r3, 0;
	mov.b64 	%rd28, {%r0,%r1};
	mov.b64 	%rd70, {%r2,%r3};
	}
	st.local.u64 	[%rd23], %rd28;
	add.s32 	%r44, %r44, 1;
	add.s32 	%r43, %r43, 1;
	add.s32 	%r42, %r42, 1;
	setp.ne.s32 	%p4, %r43, -15;
	mov.u32 	%r45, %r6;
	@%p4 bra 	$L__BB1_3;
$L__BB1_4:
	cvt.s64.s32 	%rd29, %r45;
	cvt.u64.u32 	%rd30, %r4;
	add.s64 	%rd31, %rd30, %rd29;
	shl.b64 	%rd32, %rd31, 3;
	add.s64 	%rd33, %rd1, %rd32;
	st.local.u64 	[%rd33+-120], %rd70;
	and.b32  	%r15, %r2, 63;
	ld.local.u64 	%rd72, [%rd1+16];
	ld.local.u64 	%rd71, [%rd1+24];
	setp.eq.s32 	%p5, %r15, 0;
	@%p5 bra 	$L__BB1_6;
	shl.b64 	%rd34, %rd71, %r15;
	shr.u64 	%rd35, %rd72, 1;
	xor.b32  	%r24, %r15, 63;
	shr.u64 	%rd36, %rd35, %r24;
	or.b64  	%rd71, %rd34, %rd36;
	ld.local.u64 	%rd37, [%rd1+8];
	shl.b64 	%rd38, %rd72, %r15;
	shr.u64 	%rd39, %rd37, 1;
	shr.u64 	%rd40, %rd39, %r24;
	or.b64  	%rd72, %rd38, %rd40;
$L__BB1_6:
	and.b32  	%r25, %r1, -2147483648;
	shr.u64 	%rd41, %rd71, 62;
	cvt.u32.u64 	%r26, %rd41;
	mov.b64 	{%r27, %r28}, %rd71;
	mov.b64 	{%r29, %r30}, %rd72;
	shf.l.wrap.b32 	%r31, %r30, %r27, 2;
	shf.l.wrap.b32 	%r32, %r27, %r28, 2;
	mov.b64 	%rd42, {%r31, %r32};
	shl.b64 	%rd43, %rd72, 2;
	shr.u64 	%rd44, %rd42, 63;
	cvt.u32.u64 	%r33, %rd44;
	add.s32 	%r34, %r33, %r26;
	setp.eq.s32 	%p6, %r25, 0;
	neg.s32 	%r35, %r34;
	selp.b32 	%r46, %r34, %r35, %p6;
	setp.gt.s64 	%p7, %rd42, -1;
	mov.b64 	%rd45, 0;
	{
	.reg .u32 %r0, %r1, %r2, %r3, %a0, %a1, %a2, %a3, %b0, %b1, %b2, %b3;
	mov.b64 	{%a0,%a1}, %rd45;
	mov.b64 	{%a2,%a3}, %rd45;
	mov.b64 	{%b0,%b1}, %rd43;
	mov.b64 	{%b2,%b3}, %rd42;
	sub.cc.u32 	%r0, %a0, %b0;
	subc.cc.u32 	%r1, %a1, %b1;
	subc.cc.u32 	%r2, %a2, %b2;
	subc.u32 	%r3, %a3, %b3;
	mov.b64 	%rd46, {%r0,%r1};
	mov.b64 	%rd47, {%r2,%r3};
	}
	xor.b32  	%r36, %r25, -2147483648;
	selp.b64 	%rd73, %rd42, %rd47, %p7;
	selp.b64 	%rd14, %rd43, %rd46, %p7;
	selp.b32 	%r17, %r25, %r36, %p7;
	clz.b64 	%r37, %rd73;
	cvt.u64.u32 	%rd15, %r37;
	setp.eq.s32 	%p8, %r37, 0;
	@%p8 bra 	$L__BB1_8;
	cvt.u32.u64 	%r38, %rd15;
	and.b32  	%r39, %r38, 63;
	shl.b64 	%rd48, %rd73, %r39;
	shr.u64 	%rd49, %rd14, 1;
	not.b32 	%r40, %r38;
	and.b32  	%r41, %r40, 63;
	shr.u64 	%rd50, %rd49, %r41;
	or.b64  	%rd73, %rd48, %rd50;
$L__BB1_8:
	mov.b64 	%rd51, -3958705157555305931;
	{
	.reg .u32 %r0, %r1, %r2, %r3, %alo, %ahi, %blo, %bhi;
	mov.b64 	{%alo,%ahi}, %rd73;
	mov.b64 	{%blo,%bhi}, %rd51;
	mul.lo.u32 	%r0, %alo, %blo;
	mul.hi.u32 	%r1, %alo, %blo;
	mad.lo.cc.u32 	%r1, %alo, %bhi, %r1;
	madc.hi.u32 	%r2, %alo, %bhi, 0;
	mad.lo.cc.u32 	%r1, %ahi, %blo, %r1;
	madc.hi.cc.u32 	%r2, %ahi, %blo, %r2;
	madc.hi.u32 	%r3, %ahi, %bhi, 0;
	mad.lo.cc.u32 	%r2, %ahi, %bhi, %r2;
	addc.u32 	%r3, %r3, 0;
	mov.b64 	%rd52, {%r0,%r1};
	mov.b64 	%rd53, {%r2,%r3};
	}
	setp.gt.s64 	%p9, %rd53, 0;
	{
	.reg .u32 %r0, %r1, %r2, %r3, %a0, %a1, %a2, %a3, %b0, %b1, %b2, %b3;
	mov.b64 	{%a0,%a1}, %rd52;
	mov.b64 	{%a2,%a3}, %rd53;
	mov.b64 	{%b0,%b1}, %rd52;
	mov.b64 	{%b2,%b3}, %rd53;
	add.cc.u32 	%r0, %a0, %b0;
	addc.cc.u32 	%r1, %a1, %b1;
	addc.cc.u32 	%r2, %a2, %b2;
	addc.u32 	%r3, %a3, %b3;
	mov.b64 	%rd54, {%r0,%r1};
	mov.b64 	%rd55, {%r2,%r3};
	}
	selp.b64 	%rd56, %rd55, %rd53, %p9;
	selp.s64 	%rd57, -1, 0, %p9;
	sub.s64 	%rd58, %rd57, %rd15;
	cvt.u64.u32 	%rd59, %r17;
	shl.b64 	%rd60, %rd59, 32;
	add.s64 	%rd61, %rd56, 1;
	shr.u64 	%rd62, %rd61, 10;
	add.s64 	%rd63, %rd62, 1;
	shr.u64 	%rd64, %rd63, 1;
	shl.b64 	%rd65, %rd58, 52;
	add.s64 	%rd66, %rd65, %rd64;
	add.s64 	%rd67, %rd66, 4602678819172646912;
	or.b64  	%rd68, %rd67, %rd60;
	mov.b64 	%fd4, %rd68;
$L__BB1_9:
	st.param.f64 	[func_retval0], %fd4;
	st.param.b32 	[func_retval0+8], %r46;
	ret;

}
.func  (.param .b64 func_retval0) __internal_accurate_pow(
	.param .b64 __internal_accurate_pow_param_0
)
{
	.reg .pred 	%p<8>;
	.reg .b32 	%r<46>;
	.reg .b32 	%f<3>;
	.reg .b64 	%fd<109>;

	ld.param.f64 	%fd10, [__internal_accurate_pow_param_0];
	mov.f64 	%fd11, 0d4000000000000000;
	{
	.reg .b32 %temp; 
	mov.b64 	{%temp, %r8}, %fd11;
	}
	{
	.reg .b32 %temp; 
	mov.b64 	{%r9, %temp}, %fd11;
	}
	shr.u32 	%r10, %r8, 20;
	setp.lt.u32 	%p1, %r8, 1048576;
	mov.f64 	%fd12, 0d4360000000000000;
	{
	.reg .b32 %temp; 
	mov.b64 	{%temp, %r11}, %fd12;
	}
	{
	.reg .b32 %temp; 
	mov.b64 	{%r12, %temp}, %fd12;
	}
	shr.u32 	%r13, %r11, 20;
	add.s32 	%r14, %r13, -54;
	selp.b32 	%r15, %r12, %r9, %p1;
	selp.b32 	%r16, %r11, %r8, %p1;
	selp.b32 	%r1, %r14, %r10, %p1;
	add.s32 	%r45, %r1, -1023;
	and.b32  	%r17, %r16, -2146435073;
	or.b32  	%r18, %r17, 1072693248;
	mov.b64 	%fd107, {%r15, %r18};
	setp.lt.u32 	%p2, %r18, 1073127583;
	@%p2 bra 	$L__BB2_2;
	{
	.reg .b32 %temp; 
	mov.b64 	{%r19, %temp}, %fd107;
	}
	{
	.reg .b32 %temp; 
	mov.b64 	{%temp, %r20}, %fd107;
	}
	add.s32 	%r21, %r20, -1048576;
	mov.b64 	%fd107, {%r19, %r21};
	add.s32 	%r45, %r1, -1022;
$L__BB2_2:
	add.f64 	%fd13, %fd107, 0dBFF0000000000000;
	add.f64 	%fd14, %fd107, 0d3FF0000000000000;
	rcp.approx.ftz.f64 	%fd15, %fd14;
	neg.f64 	%fd16, %fd14;
	fma.rn.f64 	%fd17, %fd16, %fd15, 0d3FF0000000000000;
	fma.rn.f64 	%fd18, %fd17, %fd17, %fd17;
	fma.rn.f64 	%fd19, %fd18, %fd15, %fd15;
	mul.f64 	%fd20, %fd13, %fd19;
	fma.rn.f64 	%fd21, %fd13, %fd19, %fd20;
	mul.f64 	%fd22, %fd21, %fd21;
	fma.rn.f64 	%fd23, %fd22, 0d3EB0F5FF7D2CAFE2, 0d3ED0F5D241AD3B5A;
	fma.rn.f64 	%fd24, %fd23, %fd22, 0d3EF3B20A75488A3F;
	fma.rn.f64 	%fd25, %fd24, %fd22, 0d3F1745CDE4FAECD5;
	fma.rn.f64 	%fd26, %fd25, %fd22, 0d3F3C71C7258A578B;
	fma.rn.f64 	%fd27, %fd26, %fd22, 0d3F6249249242B910;
	fma.rn.f64 	%fd28, %fd27, %fd22, 0d3F89999999999DFB;
	sub.f64 	%fd29, %fd13, %fd21;
	add.f64 	%fd30, %fd29, %fd29;
	neg.f64 	%fd31, %fd21;
	fma.rn.f64 	%fd32, %fd31, %fd13, %fd30;
	mul.f64 	%fd33, %fd19, %fd32;
	fma.rn.f64 	%fd34, %fd22, %fd28, 0d3FB5555555555555;
	mov.f64 	%fd35, 0d3FB5555555555555;
	sub.f64 	%fd36, %fd35, %fd34;
	fma.rn.f64 	%fd37, %fd22, %fd28, %fd36;
	add.f64 	%fd38, %fd37, 0dBC46A4CB00B9E7B0;
	add.f64 	%fd39, %fd34, %fd38;
	sub.f64 	%fd40, %fd34, %fd39;
	add.f64 	%fd41, %fd38, %fd40;
	mul.rn.f64 	%fd42, %fd21, %fd21;
	neg.f64 	%fd43, %fd42;
	fma.rn.f64 	%fd44, %fd21, %fd21, %fd43;
	{
	.reg .b32 %temp; 
	mov.b64 	{%r22, %temp}, %fd33;
	}
	{
	.reg .b32 %temp; 
	mov.b64 	{%temp, %r23}, %fd33;
	}
	add.s32 	%r24, %r23, 1048576;
	mov.b64 	%fd45, {%r22, %r24};
	fma.rn.f64 	%fd46, %fd21, %fd45, %fd44;
	mul.rn.f64 	%fd47, %fd42, %fd21;
	neg.f64 	%fd48, %fd47;
	fma.rn.f64 	%fd49, %fd42, %fd21, %fd48;
	fma.rn.f64 	%fd50, %fd42, %fd33, %fd49;
	fma.rn.f64 	%fd51, %fd46, %fd21, %fd50;
	mul.rn.f64 	%fd52, %fd39, %fd47;
	neg.f64 	%fd53, %fd52;
	fma.rn.f64 	%fd54, %fd39, %fd47, %fd53;
	fma.rn.f64 	%fd55, %fd39, %fd51, %fd54;
	fma.rn.f64 	%fd56, %fd41, %fd47, %fd55;
	add.f64 	%fd57, %fd52, %fd56;
	sub.f64 	%fd58, %fd52, %fd57;
	add.f64 	%fd59, %fd56, %fd58;
	add.f64 	%fd60, %fd21, %fd57;
	sub.f64 	%fd61, %fd21, %fd60;
	add.f64 	%fd62, %fd57, %fd61;
	add.f64 	%fd63, %fd59, %fd62;
	add.f64 	%fd64, %fd33, %fd63;
	add.f64 	%fd65, %fd60, %fd64;
	sub.f64 	%fd66, %fd60, %fd65;
	add.f64 	%fd67, %fd64, %fd66;
	xor.b32  	%r25, %r45, -2147483648;
	mov.b32 	%r26, 1127219200;
	mov.b64 	%fd68, {%r25, %r26};
	mov.b32 	%r27, -2147483648;
	mov.b64 	%fd69, {%r27, %r26};
	sub.f64 	%fd70, %fd68, %fd69;
	fma.rn.f64 	%fd71, %fd70, 0d3FE62E42FEFA39EF, %fd65;
	fma.rn.f64 	%fd72, %fd70, 0dBFE62E42FEFA39EF, %fd71;
	sub.f64 	%fd73, %fd72, %fd65;
	sub.f64 	%fd74, %fd67, %fd73;
	fma.rn.f64 	%fd75, %fd70, 0d3C7ABC9E3B39803F, %fd74;
	add.f64 	%fd76, %fd71, %fd75;
	sub.f64 	%fd77, %fd71, %fd76;
	add.f64 	%fd78, %fd75, %fd77;
	{
	.reg .b32 %temp; 
	mov.b64 	{%temp, %r28}, %fd10;
	}
	{
	.reg .b32 %temp; 
	mov.b64 	{%r29, %temp}, %fd10;
	}
	shl.b32 	%r30, %r28, 1;
	setp.gt.u32 	%p3, %r30, -33554433;
	and.b32  	%r31, %r28, -15728641;
	selp.b32 	%r32, %r31, %r28, %p3;
	mov.b64 	%fd79, {%r29, %r32};
	mul.rn.f64 	%fd80, %fd76, %fd79;
	neg.f64 	%fd81, %fd80;
	fma.rn.f64 	%fd82, %fd76, %fd79, %fd81;
	fma.rn.f64 	%fd83, %fd78, %fd79, %fd82;
	add.f64 	%fd4, %fd80, %fd83;
	sub.f64 	%fd84, %fd80, %fd4;
	add.f64 	%fd5, %fd83, %fd84;
	fma.rn.f64 	%fd85, %fd4, 0d3FF71547652B82FE, 0d4338000000000000;
	{
	.reg .b32 %temp; 
	mov.b64 	{%r5, %temp}, %fd85;
	}
	mov.f64 	%fd86, 0dC338000000000000;
	add.rn.f64 	%fd87, %fd85, %fd86;
	fma.rn.f64 	%fd88, %fd87, 0dBFE62E42FEFA39EF, %fd4;
	fma.rn.f64 	%fd89, %fd87, 0dBC7ABC9E3B39803F, %fd88;
	fma.rn.f64 	%fd90, %fd89, 0d3E5ADE1569CE2BDF, 0d3E928AF3FCA213EA;
	fma.rn.f64 	%fd91, %fd90, %fd89, 0d3EC71DEE62401315;
	fma.rn.f64 	%fd92, %fd91, %fd89, 0d3EFA01997C89EB71;
	fma.rn.f64 	%fd93, %fd92, %fd89, 0d3F2A01A014761F65;
	fma.rn.f64 	%fd94, %fd93, %fd89, 0d3F56C16C1852B7AF;
	fma.rn.f64 	%fd95, %fd94, %fd89, 0d3F81111111122322;
	fma.rn.f64 	%fd96, %fd95, %fd89, 0d3FA55555555502A1;
	fma.rn.f64 	%fd97, %fd96, %fd89, 0d3FC5555555555511;
	fma.rn.f64 	%fd98, %fd97, %fd89, 0d3FE000000000000B;
	fma.rn.f64 	%fd99, %fd98, %fd89, 0d3FF0000000000000;
	fma.rn.f64 	%fd100, %fd99, %fd89, 0d3FF0000000000000;
	{
	.reg .b32 %temp; 
	mov.b64 	{%r6, %temp}, %fd100;
	}
	{
	.reg .b32 %temp; 
	mov.b64 	{%temp, %r7}, %fd100;
	}
	shl.b32 	%r33, %r5, 20;
	add.s32 	%r34, %r33, %r7;
	mov.b64 	%fd108, {%r6, %r34};
	{
	.reg .b32 %temp; 
	mov.b64 	{%temp, %r35}, %fd4;
	}
	mov.b32 	%f2, %r35;
	abs.f32 	%f1, %f2;
	setp.lt.f32 	%p4, %f1, 0f4086232B;
	@%p4 bra 	$L__BB2_5;
	setp.lt.f64 	%p5, %fd4, 0d0000000000000000;
	add.f64 	%fd101, %fd4, 0d7FF0000000000000;
	selp.f64 	%fd108, 0d0000000000000000, %fd101, %p5;
	setp.geu.f32 	%p6, %f1, 0f40874800;
	@%p6 bra 	$L__BB2_5;
	shr.u32 	%r36, %r5, 31;
	add.s32 	%r37, %r5, %r36;
	shr.s32 	%r38, %r37, 1;
	shl.b32 	%r39, %r38, 20;
	add.s32 	%r40, %r7, %r39;
	mov.b64 	%fd102, {%r6, %r40};
	sub.s32 	%r41, %r5, %r38;
	shl.b32 	%r42, %r41, 20;
	add.s32 	%r43, %r42, 1072693248;
	mov.b32 	%r44, 0;
	mov.b64 	%fd103, {%r44, %r43};
	mul.f64 	%fd108, %fd103, %fd102;
$L__BB2_5:
	abs.f64 	%fd104, %fd108;
	setp.eq.f64 	%p7, %fd104, 0d7FF0000000000000;
	fma.rn.f64 	%fd105, %fd108, %fd5, %fd108;
	selp.f64 	%fd106, %fd108, %fd105, %p7;
	st.param.f64 	[func_retval0], %fd106;
	ret;

}


// ===== COMPILED SASS (sm_100) =====

	.target	sm_100

	.elftype	@"ET_EXEC"


//--------------------- .note.nv.tkinfo           --------------------------
	.section	.note.nv.tkinfo,"",@"SHT_NOTE"
	.sectionflags	@"SHF_NOTE_NV_TKINFO"
	.tkinfo
        /*0018*/ 	.word	0x00000002
        /*0030*/ 	.string	""
        /*0030*/ 	.string	"ptxas"
        /*0030*/ 	.string	"Cuda compilation tools, release 13.0, V13.0.88"
        /*0030*/ 	.string	"Build cuda_13.0.r13.0/compiler.36424714_0"
        /*0030*/ 	.string	"-arch sm_100 -m 64 "



//--------------------- .note.nv.cuinfo           --------------------------
	.section	.note.nv.cuinfo,"",@"SHT_NOTE"
	.sectionflags	@"SHF_NOTE_NV_CUINFO"
        /*0018*/ 	.short	0x0002
        /*001a*/ 	.short	0x0064
        /*001c*/ 	.short	0x0082
	.zero		2


//--------------------- .nv.info                  --------------------------
	.section	.nv.info,"",@"SHT_CUDA_INFO"
	.align	4


	//----- nvinfo : EIATTR_REGCOUNT
	.align		4
        /*0000*/ 	.byte	0x04, 0x2f
        /*0002*/ 	.short	(.L_15 - .L_14)
	.align		4
.L_14:
        /*0004*/ 	.word	index@(_Z5binExPN4cuda3std3__47complexIdEEmiS4_)
        /*0008*/ 	.word	0x0000002c


	//----- nvinfo : EIATTR_FRAME_SIZE
	.align		4
.L_15:
        /*000c*/ 	.byte	0x04, 0x11
        /*000e*/ 	.short	(.L_17 - .L_16)
	.align		4
.L_16:
        /*0010*/ 	.word	index@($_Z5binExPN4cuda3std3__47complexIdEEmiS4_$__internal_trig_reduction_slowpathd)
        /*0014*/ 	.word	0x00000040


	//----- nvinfo : EIATTR_FRAME_SIZE
	.align		4
.L_17:
        /*0018*/ 	.byte	0x04, 0x11
        /*001a*/ 	.short	(.L_19 - .L_18)
	.align		4
.L_18:
        /*001c*/ 	.word	index@($_Z5binExPN4cuda3std3__47complexIdEEmiS4_$__internal_accurate_pow)
        /*0020*/ 	.word	0x00000040


	//----- nvinfo : EIATTR_FRAME_SIZE
	.align		4
.L_19:
        /*0024*/ 	.byte	0x04, 0x11
        /*0026*/ 	.short	(.L_21 - .L_20)
	.align		4
.L_20:
        /*0028*/ 	.word	index@($__internal_0_$__cuda_sm20_div_rn_f64_full)
        /*002c*/ 	.word	0x00000040


	//----- nvinfo : EIATTR_FRAME_SIZE
	.align		4
.L_21:
        /*0030*/ 	.byte	0x04, 0x11
        /*0032*/ 	.short	(.L_23 - .L_22)
	.align		4
.L_22:
        /*0034*/ 	.word	index@(_Z5binExPN4cuda3std3__47complexIdEEmiS4_)
        /*0038*/ 	.word	0x00000040


	//----- nvinfo : EIATTR_MIN_STACK_SIZE
	.align		4
.L_23:
        /*003c*/ 	.byte	0x04, 0x12
        /*003e*/ 	.short	(.L_25 - .L_24)
	.align		4
.L_24:
        /*0040*/ 	.word	index@(_Z5binExPN4cuda3std3__47complexIdEEmiS4_)
        /*0044*/ 	.word	0x00000040
.L_25:


//--------------------- .nv.compat                --------------------------
	.section	.nv.compat,"",@"SHT_CUDA_COMPAT_INFO"
	.align	4
        /*0000*/ 	.byte	0x02, 0x09, 0x00, 0x00, 0x02, 0x02, 0x01, 0x00, 0x02, 0x05, 0x05, 0x00, 0x03, 0x07, 0x01, 0x01
        /*0010*/ 	.byte	0x02, 0x03, 0x00, 0x00, 0x02, 0x06, 0x01, 0x00, 0x04, 0x0b, 0x08, 0x00, 0x01, 0x00, 0x00, 0x00
        /*0020*/ 	.byte	0x00, 0x00, 0x00, 0x00


//--------------------- .nv.info._Z5binExPN4cuda3std3__47complexIdEEmiS4_ --------------------------
	.section	.nv.info._Z5binExPN4cuda3std3__47complexIdEEmiS4_,"",@"SHT_CUDA_INFO"
	.sectionflags	@""
	.align	4


	//----- nvinfo : EIATTR_CUDA_API_VERSION
	.align		4
        /*0000*/ 	.byte	0x04, 0x37
        /*0002*/ 	.short	(.L_27 - .L_26)
.L_26:
        /*0004*/ 	.word	0x00000082


	//----- nvinfo : EIATTR_KPARAM_INFO
	.align		4
.L_27:
        /*0008*/ 	.byte	0x04, 0x17
        /*000a*/ 	.short	(.L_29 - .L_28)
.L_28:
        /*000c*/ 	.word	0x00000000
        /*0010*/ 	.short	0x0003
        /*0012*/ 	.short	0x0018
        /*0014*/ 	.byte	0x00, 0xf5, 0x21, 0x00


	//----- nvinfo : EIATTR_KPARAM_INFO
	.align		4
.L_29:
        /*0018*/ 	.byte	0x04, 0x17
        /*001a*/ 	.short	(.L_31 - .L_30)
.L_30:
        /*001c*/ 	.word	0x00000000
        /*0020*/ 	.short	0x0002
        /*0022*/ 	.short	0x0010
        /*0024*/ 	.byte	0x00, 0xf0, 0x11, 0x00


	//----- nvinfo : EIATTR_KPARAM_INFO
	.align		4
.L_31:
        /*0028*/ 	.byte	0x04, 0x17
        /*002a*/ 	.short	(.L_33 - .L_32)
.L_32:
        /*002c*/ 	.word	0x00000000
        /*0030*/ 	.short	0x0001
        /*0032*/ 	.short	0x0008
        /*0034*/ 	.byte	0x00, 0xf0, 0x21, 0x00


	//----- nvinfo : EIATTR_KPARAM_INFO
	.align		4
.L_33:
        /*0038*/ 	.byte	0x04, 0x17
        /*003a*/ 	.short	(.L_35 - .L_34)
.L_34:
        /*003c*/ 	.word	0x00000000
        /*0040*/ 	.short	0x0000
        /*0042*/ 	.short	0x0000
        /*0044*/ 	.byte	0x00, 0xf5, 0x21, 0x00


	//----- nvinfo : EIATTR_SPARSE_MMA_MASK
	.align		4
.L_35:
        /*0048*/ 	.byte	0x03, 0x50
        /*004a*/ 	.short	0x0000


	//----- nvinfo : EIATTR_MAXREG_COUNT
	.align		4
        /*004c*/ 	.byte	0x03, 0x1b
        /*004e*/ 	.short	0x00ff


	//----- nvinfo : EIATTR_EXTERNS
	.align		4
        /*0050*/ 	.byte	0x04, 0x0f
        /*0052*/ 	.short	(.L_37 - .L_36)


	//   ....[0]....
	.align		4
.L_36:
        /*0054*/ 	.word	index@(vprintf)


	//----- nvinfo : EIATTR_MERCURY_ISA_VERSION
	.align		4
.L_37:
        /*0058*/ 	.byte	0x03, 0x5f
        /*005a*/ 	.short	0x0101


	//----- nvinfo : EIATTR_VRC_CTA_INIT_COUNT
	.align		4
        /*005c*/ 	.byte	0x02, 0x4a
	.zero		1
	.zero		1


	//----- nvinfo : EIATTR_SYSCALL_OFFSETS
	.align		4
        /*0060*/ 	.byte	0x04, 0x46
        /*0062*/ 	.short	(.L_39 - .L_38)


	//   ....[0]....
.L_38:
        /*0064*/ 	.word	0x00002400


	//   ....[1]....
        /*0068*/ 	.word	0x00003010


	//   ....[2]....
        /*006c*/ 	.word	0x00003d30


	//----- nvinfo : EIATTR_EXIT_INSTR_OFFSETS
	.align		4
.L_39:
        /*0070*/ 	.byte	0x04, 0x1c
        /*0072*/ 	.short	(.L_41 - .L_40)


	//   ....[0]....
.L_40:
        /*0074*/ 	.word	0x00003d40


	//----- nvinfo : EIATTR_CRS_STACK_SIZE
	.align		4
.L_41:
        /*0078*/ 	.byte	0x04, 0x1e
        /*007a*/ 	.short	(.L_43 - .L_42)
.L_42:
        /*007c*/ 	.word	0x00000000


	//----- nvinfo : EIATTR_CBANK_PARAM_SIZE
	.align		4
.L_43:
        /*0080*/ 	.byte	0x03, 0x19
        /*0082*/ 	.short	0x0020


	//----- nvinfo : EIATTR_PARAM_CBANK
	.align		4
        /*0084*/ 	.byte	0x04, 0x0a
        /*0086*/ 	.short	(.L_45 - .L_44)
	.align		4
.L_44:
        /*0088*/ 	.word	index@(.nv.constant0._Z5binExPN4cuda3std3__47complexIdEEmiS4_)
        /*008c*/ 	.short	0x0380
        /*008e*/ 	.short	0x0020


	//----- nvinfo : EIATTR_SW_WAR
	.align		4
.L_45:
        /*0090*/ 	.byte	0x04, 0x36
        /*0092*/ 	.short	(.L_47 - .L_46)
.L_46:
        /*0094*/ 	.word	0x00000008
.L_47:


//--------------------- .nv.callgraph             --------------------------
	.section	.nv.callgraph,"",@"SHT_CUDA_CALLGRAPH"
	.align	4
	.sectionentsize	8
	.align		4
        /*0000*/ 	.word	0x00000000
	.align		4
        /*0004*/ 	.word	0xffffffff
	.align		4
        /*0008*/ 	.word	index@(_Z5binExPN4cuda3std3__47complexIdEEmiS4_)
	.align		4
        /*000c*/ 	.word	index@(vprintf)
	.align		4
        /*0010*/ 	.word	0x00000000
	.align		4
        /*0014*/ 	.word	0xfffffffe
	.align		4
        /*0018*/ 	.word	0x00000000
	.align		4
        /*001c*/ 	.word	0xfffffffd
	.align		4
        /*0020*/ 	.word	0x00000000
	.align		4
        /*0024*/ 	.word	0xfffffffc


//--------------------- .nv.constant4             --------------------------
	.section	.nv.constant4,"a",@progbits
	.align	8
	.align		8
.nv.constant4:
        /*0000*/ 	.dword	vprintf
	.align		8
        /*0008*/ 	.dword	precalc_xorwow_matrix
	.align		8
        /*0010*/ 	.dword	precalc_xorwow_offset_matrix
	.align		8
        /*0018*/ 	.dword	mrg32k3aM1
	.align		8
        /*0020*/ 	.dword	mrg32k3aM2
	.align		8
        /*0028*/ 	.dword	mrg32k3aM1SubSeq
	.align		8
        /*0030*/ 	.dword	mrg32k3aM2SubSeq
	.align		8
        /*0038*/ 	.dword	mrg32k3aM1Seq
	.align		8
        /*0040*/ 	.dword	mrg32k3aM2Seq
	.align		8
        /*0048*/ 	.dword	_ZN34_INTERNAL_f9605960_4_k_cu_8121db114cuda3std6ranges3__45__cpo4swapE
	.align		8
        /*0050*/ 	.dword	_ZN34_INTERNAL_f9605960_4_k_cu_8121db114cuda3std6ranges3__45__cpo9iter_moveE
	.align		8
        /*0058*/ 	.dword	$str
	.align		8
        /*0060*/ 	.dword	__cudart_i2opi_d
	.align		8
        /*0068*/ 	.dword	__cudart_sin_cos_coeffs


//--------------------- .nv.constant3             --------------------------
	.section	.nv.constant3,"a",@progbits
	.align	8
.nv.constant3:
	.type		__cr_lgamma_table,@object
	.size		__cr_lgamma_table,(.L_8 - __cr_lgamma_table)
__cr_lgamma_table:
        /*0000*/ 	.byte	0x00, 0x00, 0x00, 0x00, 0x00, 0x00, 0x00, 0x00, 0x00, 0x00, 0x00, 0x00, 0x00, 0x00, 0x00, 0x00
        /*0010*/ 	.byte	0xef, 0x39, 0xfa, 0xfe, 0x42, 0x2e, 0xe6, 0x3f, 0x02, 0x20, 0x2a, 0xfa, 0x0b, 0xab, 0xfc, 0x3f
        /*0020*/ 	.byte	0xf9, 0x2c, 0x92, 0x7c, 0xa7, 0x6c, 0x09, 0x40, 0xc9, 0x79, 0x44, 0x3c, 0x64, 0x26, 0x13, 0x40
        /*0030*/ 	.byte	0xca, 0x01, 0xcf, 0x3a, 0x27, 0x51, 0x1a, 0x40, 0x30, 0xcc, 0x2d, 0xf3, 0xe1, 0x0c, 0x21, 0x40
        /*0040*/ 	.byte	0x0d, 0xb7, 0xfc, 0x82, 0x8e, 0x35, 0x25, 0x40
.L_8:


//--------------------- .text._Z5binExPN4cuda3std3__47complexIdEEmiS4_ --------------------------
	.section	.text._Z5binExPN4cuda3std3__47complexIdEEmiS4_,"ax",@progbits
	.align	128
        .global         _Z5binExPN4cuda3std3__47complexIdEEmiS4_
        .type           _Z5binExPN4cuda3std3__47complexIdEEmiS4_,@function
        .size           _Z5binExPN4cuda3std3__47complexIdEEmiS4_,(.L_x_96 - _Z5binExPN4cuda3std3__47complexIdEEmiS4_)
        .other          _Z5binExPN4cuda3std3__47complexIdEEmiS4_,@"STO_CUDA_ENTRY STV_DEFAULT"
_Z5binExPN4cuda3std3__47complexIdEEmiS4_:
.text._Z5binExPN4cuda3std3__47complexIdEEmiS4_:
[----:B------:R-:W0:Y:S01]  /*0000*/  LDC R1, c[0x0][0x37c] ;  /* 0x0000df00ff017b82 */ /* 0x000e220000000800 */
[----:B------:R-:W1:Y:S01]  /*0010*/  S2R R0, SR_TID.Y ;  /* 0x0000000000007919 */ /* 0x000e620000002200 */
[----:B------:R-:W2:Y:S06]  /*0020*/  LDCU UR10, c[0x0][0x2fc] ;  /* 0x00005f80ff0a77ac */ /* 0x000eac0008000800 */
[----:B------:R-:W-:Y:S01]  /*0030*/  S2UR UR5, SR_CTAID.Y ;  /* 0x00000000000579c3 */ /* 0x000fe20000002600 */
[----:B0-----:R-:W-:Y:S01]  /*0040*/  VIADD R1, R1, 0xffffffc0 ;  /* 0xffffffc001017836 */ /* 0x001fe20000000000 */
[----:B------:R-:W1:Y:S01]  /*0050*/  S2R R5, SR_TID.Z ;  /* 0x0000000000057919 */ /* 0x000e620000002300 */
[----:B------:R-:W0:Y:S01]  /*0060*/  LDCU UR7, c[0x0][0x370] ;  /* 0x00006e00ff0777ac */ /* 0x000e220008000800 */
[----:B------:R-:W3:Y:S01]  /*0070*/  S2R R3, SR_TID.X ;  /* 0x0000000000037919 */ /* 0x000ee20000002100 */
[----:B------:R-:W4:Y:S03]  /*0080*/  LDCU UR8, c[0x0][0x374] ;  /* 0x00006e80ff0877ac */ /* 0x000f260008000800 */
[----:B------:R-:W4:Y:S01]  /*0090*/  S2UR UR6, SR_CTAID.Z ;  /* 0x00000000000679c3 */ /* 0x000f220000002700 */
[----:B------:R-:W5:Y:S01]  /*00a0*/  LDCU UR11, c[0x0][0x360] ;  /* 0x00006c00ff0b77ac */ /* 0x000f620008000800 */
[----:B------:R-:W1:Y:S06]  /*00b0*/  LDCU UR12, c[0x0][0x364] ;  /* 0x00006c80ff0c77ac */ /* 0x000e6c0008000800 */
[----:B------:R-:W0:Y:S01]  /*00c0*/  S2UR UR4, SR_CTAID.X ;  /* 0x00000000000479c3 */ /* 0x000e220000002500 */
[----:B------:R-:W2:Y:S01]  /*00d0*/  LDCU UR13, c[0x0][0x390] ;  /* 0x00007200ff0d77ac */ /* 0x000ea20008000800 */
[----:B------:R-:W0:Y:S06]  /*00e0*/  LDCU UR9, c[0x0][0x2f8] ;  /* 0x00005f00ff0977ac */ /* 0x000e2c0008000800 */
[----:B------:R-:W0:Y:S01]  /*00f0*/  LDC R28, c[0x0][0x368] ;  /* 0x0000da00ff1c7b82 */ /* 0x000e220000000800 */
[----:B----4-:R-:W-:Y:S01]  /*0100*/  UIMAD UR5, UR6, UR8, UR5 ;  /* 0x00000008060572a4 */ /* 0x010fe2000f8e0205 */
[----:B-1----:R-:W-:Y:S01]  /*0110*/  IMAD R0, R5, UR12, R0 ;  /* 0x0000000c05007c24 */ /* 0x002fe2000f8e0200 */
[----:B-----5:R-:W-:Y:S01]  /*0120*/  UIMAD UR6, UR11, UR12, URZ ;  /* 0x0000000c0b0672a4 */ /* 0x020fe2000f8e02ff */
[----:B--2---:R-:W1:Y:S02]  /*0130*/  I2F.F64 R4, UR13 ;  /* 0x0000000d00047d12 */ /* 0x004e640008201c00 */
[----:B---3--:R-:W-:Y:S01]  /*0140*/  IMAD R3, R0, UR11, R3 ;  /* 0x0000000b00037c24 */ /* 0x008fe2000f8e0203 */
[----:B------:R-:W-:Y:S01]  /*0150*/  MOV R0, 0x1c0 ;  /* 0x000001c000007802 */ /* 0x000fe20000000f00 */
[----:B0-----:R-:W-:Y:S01]  /*0160*/  UIMAD UR4, UR7, UR5, UR4 ;  /* 0x00000005070472a4 */ /* 0x001fe2000f8e0204 */
[----:B------:R-:W-:-:S05]  /*0170*/  IADD3 R2, P0, PT, R1, UR9, RZ ;  /* 0x0000000901027c10 */ /* 0x000fca000ff1e0ff */
[----:B------:R-:W-:Y:S02]  /*0180*/  IMAD.X R26, RZ, RZ, UR10, P0 ;  /* 0x0000000aff1a7e24 */ /* 0x000fe400080e06ff */
[----:B------:R-:W-:-:S04]  /*0190*/  IMAD R28, R28, UR6, RZ ;  /* 0x000000061c1c7c24 */ /* 0x000fc8000f8e02ff */
[----:B-1----:R-:W-:-:S07]  /*01a0*/  IMAD R28, R28, UR4, R3 ;  /* 0x000000041c1c7c24 */ /* 0x002fce000f8e0203 */
[----:B------:R-:W-:Y:S05]  /*01b0*/  CALL.REL.NOINC `($_Z5binExPN4cuda3std3__47complexIdEEmiS4_$__internal_accurate_pow) ;  /* 0x0000004000587944 */ /* 0x000fea0003c00000 */
[----:B------:R-:W0:Y:S01]  /*01c0*/  LDCU UR5, c[0x0][0x390] ;  /* 0x00007200ff0577ac */ /* 0x000e220008000800 */
[----:B------:R-:W-:Y:S01]  /*01d0*/  BSSY.RECONVERGENT B0, `(.L_x_0) ;  /* 0x000003a000007945 */ /* 0x000fe20003800200 */
[----:B------:R-:W-:Y:S01]  /*01e0*/  UMOV UR4, 0x1 ;  /* 0x0000000100047882 */ /* 0x000fe20000000000 */
[----:B------:R-:W-:Y:S01]  /*01f0*/  UMOV UR6, 0x33145c07 ;  /* 0x33145c0700067882 */ /* 0x000fe20000000000 */
[----:B------:R-:W-:Y:S02]  /*0200*/  UMOV UR7, 0x3c91a626 ;  /* 0x3c91a62600077882 */ /* 0x000fe40000000000 */
[----:B------:R-:W-:Y:S01]  /*0210*/  DADD R16, RZ, -UR6 ;  /* 0x80000006ff107e29 */ /* 0x000fe20008000000 */
[----:B------:R-:W-:Y:S01]  /*0220*/  UMOV UR6, 0x54442d18 ;  /* 0x54442d1800067882 */ /* 0x000fe20000000000 */
[----:B------:R-:W-:-:S06]  /*0230*/  UMOV UR7, 0x3ff921fb ;  /* 0x3ff921fb00077882 */ /* 0x000fcc0000000000 */
[----:B------:R-:W-:Y:S01]  /*0240*/  DADD R16, -R16, UR6 ;  /* 0x0000000610107e29 */ /* 0x000fe20008000100 */
[----:B0-----:R-:W-:Y:S02]  /*0250*/  USHF.L.U32 UR4, UR4, UR5, URZ ;  /* 0x0000000504047299 */ /* 0x001fe400080006ff */
[----:B------:R-:W-:-:S04]  /*0260*/  ISETP.NE.AND P0, PT, RZ, UR5, PT ;  /* 0x00000005ff007c0c */ /* 0x000fc8000bf05270 */
[----:B------:R-:W-:Y:S02]  /*0270*/  FSEL R4, R3, RZ, P0 ;  /* 0x000000ff03047208 */ /* 0x000fe40000000000 */
[----:B------:R-:W-:Y:S02]  /*0280*/  FSEL R5, R6, 1.875, P0 ;  /* 0x3ff0000006057808 */ /* 0x000fe40000000000 */
[----:B------:R-:W-:Y:S02]  /*0290*/  LOP3.LUT P0, R27, RZ, UR4, R28, 0x88, !PT ;  /* 0x00000004ff1b7c12 */ /* 0x000fe4000f80881c */
[----:B------:R0:W1:Y:S01]  /*02a0*/  F2I.F64.TRUNC R7, R4 ;  /* 0x0000000400077311 */ /* 0x000062000030d100 */
[----:B------:R-:W-:-:S10]  /*02b0*/  LOP3.LUT R18, R28, UR4, RZ, 0x3c, !PT ;  /* 0x000000041c127c12 */ /* 0x000fd4000f8e3cff */
[----:B0-----:R-:W-:Y:S05]  /*02c0*/  @!P0 BRA `(.L_x_1) ;  /* 0x0000000000648947 */ /* 0x001fea0003800000 */
[-C--:B-1----:R-:W-:Y:S02]  /*02d0*/  IABS R6, R7.reuse ;  /* 0x0000000700067213 */ /* 0x082fe40000000000 */
[----:B------:R-:W-:Y:S02]  /*02e0*/  IABS R8, R7 ;  /* 0x0000000700087213 */ /* 0x000fe40000000000 */
[----:B------:R-:W0:Y:S01]  /*02f0*/  I2F.RP R0, R6 ;  /* 0x0000000600007306 */ /* 0x000e220000209400 */
[----:B------:R-:W-:Y:S02]  /*0300*/  ISETP.GE.AND P2, PT, R28, RZ, PT ;  /* 0x000000ff1c00720c */ /* 0x000fe40003f46270 */
[----:B------:R-:W-:-:S05]  /*0310*/  IMAD.MOV R8, RZ, RZ, -R8 ;  /* 0x000000ffff087224 */ /* 0x000fca00078e0a08 */
[----:B0-----:R-:W0:Y:S02]  /*0320*/  MUFU.RCP R0, R0 ;  /* 0x0000000000007308 */ /* 0x001e240000001000 */
[----:B0-----:R-:W-:Y:S01]  /*0330*/  VIADD R4, R0, 0xffffffe ;  /* 0x0ffffffe00047836 */ /* 0x001fe20000000000 */
[----:B------:R-:W-:-:S05]  /*0340*/  IABS R0, R28 ;  /* 0x0000001c00007213 */ /* 0x000fca0000000000 */
[----:B------:R0:W1:Y:S02]  /*0350*/  F2I.FTZ.U32.TRUNC.NTZ R5, R4 ;  /* 0x0000000400057305 */ /* 0x000064000021f000 */
[----:B0-----:R-:W-:Y:S02]  /*0360*/  IMAD.MOV.U32 R4, RZ, RZ, RZ ;  /* 0x000000ffff047224 */ /* 0x001fe400078e00ff */
[----:B-1----:R-:W-:-:S04]  /*0370*/  IMAD.MOV R3, RZ, RZ, -R5 ;  /* 0x000000ffff037224 */ /* 0x002fc800078e0a05 */
[----:B------:R-:W-:-:S04]  /*0380*/  IMAD R3, R3, R6, RZ ;  /* 0x0000000603037224 */ /* 0x000fc800078e02ff */
[----:B------:R-:W-:-:S04]  /*0390*/  IMAD.HI.U32 R5, R5, R3, R4 ;  /* 0x0000000305057227 */ /* 0x000fc800078e0004 */
[----:B------:R-:W-:Y:S02]  /*03a0*/  IMAD.MOV.U32 R3, RZ, RZ, R8 ;  /* 0x000000ffff037224 */ /* 0x000fe400078e0008 */
[----:B------:R-:W-:-:S04]  /*03b0*/  IMAD.HI.U32 R5, R5, R0, RZ ;  /* 0x0000000005057227 */ /* 0x000fc800078e00ff */
[----:B------:R-:W-:-:S05]  /*03c0*/  IMAD R5, R5, R3, R0 ;  /* 0x0000000305057224 */ /* 0x000fca00078e0200 */
[----:B------:R-:W-:-:S13]  /*03d0*/  ISETP.GT.U32.AND P0, PT, R6, R5, PT ;  /* 0x000000050600720c */ /* 0x000fda0003f04070 */
[----:B------:R-:W-:Y:S01]  /*03e0*/  @!P0 IMAD.IADD R5, R5, 0x1, -R6 ;  /* 0x0000000105058824 */ /* 0x000fe200078e0a06 */
[----:B------:R-:W-:-:S04]  /*03f0*/  ISETP.NE.AND P0, PT, R7, RZ, PT ;  /* 0x000000ff0700720c */ /* 0x000fc80003f05270 */
[----:B------:R-:W-:-:S13]  /*0400*/  ISETP.GT.U32.AND P1, PT, R6, R5, PT ;  /* 0x000000050600720c */ /* 0x000fda0003f24070 */
[----:B------:R-:W-:-:S04]  /*0410*/  @!P1 IMAD.IADD R5, R5, 0x1, -R6 ;  /* 0x0000000105059824 */ /* 0x000fc800078e0a06 */
[----:B------:R-:W-:Y:S01]  /*0420*/  @!P2 IMAD.MOV R5, RZ, RZ, -R5 ;  /* 0x000000ffff05a224 */ /* 0x000fe200078e0a05 */
[----:B------:R-:W-:-:S05]  /*0430*/  @!P0 LOP3.LUT R5, RZ, R7, RZ, 0x33, !PT ;  /* 0x00000007ff058212 */ /* 0x000fca00078e33ff */
[----:B------:R-:W-:Y:S01]  /*0440*/  IMAD.MOV.U32 R14, RZ, RZ, R5 ;  /* 0x000000ffff0e7224 */ /* 0x000fe200078e0005 */
[----:B------:R-:W-:Y:S06]  /*0450*/  BRA `(.L_x_2) ;  /* 0x0000000000447947 */ /* 0x000fec0003800000 */
.L_x_1:
[----:B-1----:R-:W0:Y:S01]  /*0460*/  I2F.U32.RP R0, R7 ;  /* 0x0000000700007306 */ /* 0x002e220000209000 */
[----:B------:R-:W-:Y:S01]  /*0470*/  IMAD.MOV R3, RZ, RZ, -R7 ;  /* 0x000000ffff037224 */ /* 0x000fe200078e0a07 */
[----:B------:R-:W-:-:S06]  /*0480*/  ISETP.NE.U32.AND P1, PT, R7, RZ, PT ;  /* 0x000000ff0700720c */ /* 0x000fcc0003f25070 */
[----:B0-----:R-:W0:Y:S02]  /*0490*/  MUFU.RCP R0, R0 ;  /* 0x0000000000007308 */ /* 0x001e240000001000 */
[----:B0-----:R-:W-:-:S06]  /*04a0*/  VIADD R4, R0, 0xffffffe ;  /* 0x0ffffffe00047836 */ /* 0x001fcc0000000000 */
[----:B------:R0:W1:Y:S02]  /*04b0*/  F2I.FTZ.U32.TRUNC.NTZ R5, R4 ;  /* 0x0000000400057305 */ /* 0x000064000021f000 */
[----:B0-----:R-:W-:Y:S02]  /*04c0*/  IMAD.MOV.U32 R4, RZ, RZ, RZ ;  /* 0x000000ffff047224 */ /* 0x001fe400078e00ff */
[----:B-1----:R-:W-:-:S04]  /*04d0*/  IMAD R3, R3, R5, RZ ;  /* 0x0000000503037224 */ /* 0x002fc800078e02ff */
[----:B------:R-:W-:-:S06]  /*04e0*/  IMAD.HI.U32 R5, R5, R3, R4 ;  /* 0x0000000305057227 */ /* 0x000fcc00078e0004 */
[----:B------:R-:W-:-:S04]  /*04f0*/  IMAD.HI.U32 R5, R5, R18, RZ ;  /* 0x0000001205057227 */ /* 0x000fc800078e00ff */
[----:B------:R-:W-:-:S04]  /*0500*/  IMAD.MOV R5, RZ, RZ, -R5 ;  /* 0x000000ffff057224 */ /* 0x000fc800078e0a05 */
[----:B------:R-:W-:-:S05]  /*0510*/  IMAD R14, R7, R5, R18 ;  /* 0x00000005070e7224 */ /* 0x000fca00078e0212 */
[----:B------:R-:W-:-:S13]  /*0520*/  ISETP.GE.U32.AND P0, PT, R14, R7, PT ;  /* 0x000000070e00720c */ /* 0x000fda0003f06070 */
[----:B------:R-:W-:-:S05]  /*0530*/  @P0 IMAD.IADD R14, R14, 0x1, -R7 ;  /* 0x000000010e0e0824 */ /* 0x000fca00078e0a07 */
[----:B------:R-:W-:-:S13]  /*0540*/  ISETP.GE.U32.AND P0, PT, R14, R7, PT ;  /* 0x000000070e00720c */ /* 0x000fda0003f06070 */
[----:B------:R-:W-:Y:S01]  /*0550*/  @P0 IMAD.IADD R14, R14, 0x1, -R7 ;  /* 0x000000010e0e0824 */ /* 0x000fe200078e0a07 */
[----:B------:R-:W-:-:S07]  /*0560*/  @!P1 LOP3.LUT R14, RZ, R7, RZ, 0x33, !PT ;  /* 0x00000007ff0e9212 */ /* 0x000fce00078e33ff */
.L_x_2:
[----:B------:R-:W-:Y:S05]  /*0570*/  BSYNC.RECONVERGENT B0 ;  /* 0x0000000000007941 */ /* 0x000fea0003800200 */
.L_x_0:
[----:B------:R-:W0:Y:S01]  /*0580*/  I2F.F64 R6, R7 ;  /* 0x0000000700067312 */ /* 0x000e220000201c00 */
[----:B------:R-:W-:Y:S01]  /*0590*/  IMAD.MOV.U32 R4, RZ, RZ, 0x1 ;  /* 0x00000001ff047424 */ /* 0x000fe200078e00ff */
[----:B------:R-:W-:Y:S01]  /*05a0*/  DMUL R16, R16, -2 ;  /* 0xc000000010107828 */ /* 0x000fe20000000000 */
[----:B------:R-:W-:Y:S05]  /*05b0*/  BSSY.RECONVERGENT B0, `(.L_x_3) ;  /* 0x0000014000007945 */ /* 0x000fea0003800200 */
[----:B------:R-:W1:Y:S08]  /*05c0*/  I2F.F64.U32 R14, R14 ;  /* 0x0000000e000e7312 */ /* 0x000e700000201800 */
[----:B0-----:R-:W0:Y:S01]  /*05d0*/  MUFU.RCP64H R5, R7 ;  /* 0x0000000700057308 */ /* 0x001e220000001800 */
[----:B-1----:R-:W-:Y:S01]  /*05e0*/  FSETP.GEU.AND P1, PT, |R15|, 6.5827683646048100446e-37, PT ;  /* 0x036000000f00780b */ /* 0x002fe20003f2e200 */
[----:B0-----:R-:W-:-:S08]  /*05f0*/  DFMA R8, -R6, R4, 1 ;  /* 0x3ff000000608742b */ /* 0x001fd00000000104 */
[----:B------:R-:W-:-:S08]  /*0600*/  DFMA R8, R8, R8, R8 ;  /* 0x000000080808722b */ /* 0x000fd00000000008 */
[----:B------:R-:W-:-:S08]  /*0610*/  DFMA R8, R4, R8, R4 ;  /* 0x000000080408722b */ /* 0x000fd00000000004 */
[----:B------:R-:W-:-:S08]  /*0620*/  DFMA R4, -R6, R8, 1 ;  /* 0x3ff000000604742b */ /* 0x000fd00000000108 */
[----:B------:R-:W-:-:S08]  /*0630*/  DFMA R4, R8, R4, R8 ;  /* 0x000000040804722b */ /* 0x000fd00000000008 */
[----:B------:R-:W-:-:S08]  /*0640*/  DMUL R8, R14, R4 ;  /* 0x000000040e087228 */ /* 0x000fd00000000000 */
[----:B------:R-:W-:-:S08]  /*0650*/  DFMA R10, -R6, R8, R14 ;  /* 0x00000008060a722b */ /* 0x000fd0000000010e */
[----:B------:R-:W-:Y:S02]  /*0660*/  DFMA R4, R4, R10, R8 ;  /* 0x0000000a0404722b */ /* 0x000fe40000000008 */
[----:B------:R-:W-:-:S08]  /*0670*/  DMUL R8, RZ, R16 ;  /* 0x00000010ff087228 */ /* 0x000fd00000000000 */
[----:B------:R-:W-:-:S05]  /*0680*/  FFMA R0, RZ, R7, R5 ;  /* 0x00000007ff007223 */ /* 0x000fca0000000005 */
[----:B------:R-:W-:-:S13]  /*0690*/  FSETP.GT.AND P0, PT, |R0|, 1.469367938527859385e-39, PT ;  /* 0x001000000000780b */ /* 0x000fda0003f04200 */
[----:B------:R-:W-:Y:S05]  /*06a0*/  @P0 BRA P1, `(.L_x_4) ;  /* 0x0000000000100947 */ /* 0x000fea0000800000 */
[----:B------:R-:W-:-:S07]  /*06b0*/  MOV R0, 0x6d0 ;  /* 0x000006d000007802 */ /* 0x000fce0000000f00 */
[----:B------:R-:W-:Y:S05]  /*06c0*/  CALL.REL.NOINC `($__internal_0_$__cuda_sm20_div_rn_f64_full) ;  /* 0x0000003400a07944 */ /* 0x000fea0003c00000 */
[----:B------:R-:W-:Y:S02]  /*06d0*/  IMAD.MOV.U32 R4, RZ, RZ, R20 ;  /* 0x000000ffff047224 */ /* 0x000fe400078e0014 */
[----:B------:R-:W-:-:S07]  /*06e0*/  IMAD.MOV.U32 R5, RZ, RZ, R21 ;  /* 0x000000ffff057224 */ /* 0x000fce00078e0015 */
.L_x_4:
[----:B------:R-:W-:Y:S05]  /*06f0*/  BSYNC.RECONVERGENT B0 ;  /* 0x0000000000007941 */ /* 0x000fea0003800200 */
.L_x_3:
[-C--:B------:R-:W-:Y:S01]  /*0700*/  DMUL R16, R16, R4.reuse ;  /* 0x0000000410107228 */ /* 0x080fe20000000000 */
[----:B------:R-:W0:Y:S01]  /*0710*/  LDCU.64 UR36, c[0x0][0x358] ;  /* 0x00006b00ff2477ac */ /* 0x000e220008000a00 */
[----:B------:R-:W-:Y:S01]  /*0720*/  BSSY.RECONVERGENT B0, `(.L_x_5) ;  /* 0x0000105000007945 */ /* 0x000fe20003800200 */
[----:B------:R-:W-:-:S05]  /*0730*/  DMUL R4, R8, R4 ;  /* 0x0000000408047228 */ /* 0x000fca0000000000 */
[----:B------:R-:W-:-:S14]  /*0740*/  DSETP.NEU.AND P0, PT, R16, RZ, PT ;  /* 0x000000ff1000722a */ /* 0x000fdc0003f0d000 */
[----:B0-----:R-:W-:Y:S05]  /*0750*/  @P0 BRA `(.L_x_6) ;  /* 0x0000000000fc0947 */ /* 0x001fea0003800000 */
[----:B------:R-:W-:Y:S01]  /*0760*/  IMAD.MOV.U32 R6, RZ, RZ, 0x652b82fe ;  /* 0x652b82feff067424 */ /* 0x000fe200078e00ff */
[----:B------:R-:W-:Y:S01]  /*0770*/  UMOV UR4, 0xfefa39ef ;  /* 0xfefa39ef00047882 */ /* 0x000fe20000000000 */
[----:B------:R-:W-:Y:S01]  /*0780*/  IMAD.MOV.U32 R7, RZ, RZ, 0x3ff71547 ;  /* 0x3ff71547ff077424 */ /* 0x000fe200078e00ff */
[----:B------:R-:W-:Y:S01]  /*0790*/  UMOV UR5, 0x3fe62e42 ;  /* 0x3fe62e4200057882 */ /* 0x000fe20000000000 */
[----:B------:R-:W-:Y:S01]  /*07a0*/  FSETP.GEU.AND P0, PT, |R5|, 4.1917929649353027344, PT ;  /* 0x4086232b0500780b */ /* 0x000fe20003f0e200 */
[----:B------:R-:W-:Y:S01]  /*07b0*/  BSSY.RECONVERGENT B1, `(.L_x_7) ;  /* 0x0000037000017945 */ /* 0x000fe20003800200 */
[----:B------:R-:W-:Y:S02]  /*07c0*/  LOP3.LUT R25, RZ, 0x80000000, R17, 0xb8, !PT ;  /* 0x80000000ff197812 */ /* 0x000fe400078eb811 */
[----:B------:R-:W-:-:S08]  /*07d0*/  DFMA R6, R4, R6, 6.75539944105574400000e+15 ;  /* 0x433800000406742b */ /* 0x000fd00000000006 */
[----:B------:R-:W-:-:S08]  /*07e0*/  DADD R8, R6, -6.75539944105574400000e+15 ;  /* 0xc338000006087429 */ /* 0x000fd00000000000 */
[----:B------:R-:W-:Y:S01]  /*07f0*/  DFMA R10, R8, -UR4, R4 ;  /* 0x80000004080a7c2b */ /* 0x000fe20008000004 */
[----:B------:R-:W-:Y:S01]  /*0800*/  UMOV UR4, 0x3b39803f ;  /* 0x3b39803f00047882 */ /* 0x000fe20000000000 */
[----:B------:R-:W-:-:S06]  /*0810*/  UMOV UR5, 0x3c7abc9e ;  /* 0x3c7abc9e00057882 */ /* 0x000fcc0000000000 */
[----:B------:R-:W-:Y:S01]  /*0820*/  DFMA R10, R8, -UR4, R10 ;  /* 0x80000004080a7c2b */ /* 0x000fe2000800000a */
[----:B------:R-:W-:Y:S01]  /*0830*/  UMOV UR4, 0x69ce2bdf ;  /* 0x69ce2bdf00047882 */ /* 0x000fe20000000000 */
[----:B------:R-:W-:Y:S01]  /*0840*/  IMAD.MOV.U32 R8, RZ, RZ, -0x35dec16 ;  /* 0xfca213eaff087424 */ /* 0x000fe200078e00ff */
[----:B------:R-:W-:Y:S01]  /*0850*/  UMOV UR5, 0x3e5ade15 ;  /* 0x3e5ade1500057882 */ /* 0x000fe20000000000 */
[----:B------:R-:W-:-:S06]  /*0860*/  IMAD.MOV.U32 R9, RZ, RZ, 0x3e928af3 ;  /* 0x3e928af3ff097424 */ /* 0x000fcc00078e00ff */
[----:B------:R-:W-:Y:S01]  /*0870*/  DFMA R8, R10, UR4, R8 ;  /* 0x000000040a087c2b */ /* 0x000fe20008000008 */
[----:B------:R-:W-:Y:S01]  /*0880*/  UMOV UR4, 0x62401315 ;  /* 0x6240131500047882 */ /* 0x000fe20000000000 */
[----:B------:R-:W-:-:S06]  /*0890*/  UMOV UR5, 0x3ec71dee ;  /* 0x3ec71dee00057882 */ /* 0x000fcc0000000000 */
[----:B------:R-:W-:Y:S01]  /*08a0*/  DFMA R8, R10, R8, UR4 ;  /* 0x000000040a087e2b */ /* 0x000fe20008000008 */
        /* <DEDUP_REMOVED lines=20> */
[----:B------:R-:W-:-:S08]  /*09f0*/  DFMA R8, R10, R8, UR4 ;  /* 0x000000040a087e2b */ /* 0x000fd00008000008 */
[----:B------:R-:W-:-:S08]  /*0a00*/  DFMA R8, R10, R8, 1 ;  /* 0x3ff000000a08742b */ /* 0x000fd00000000008 */
[----:B------:R-:W-:-:S10]  /*0a10*/  DFMA R8, R10, R8, 1 ;  /* 0x3ff000000a08742b */ /* 0x000fd40000000008 */
[----:B------:R-:W-:Y:S02]  /*0a20*/  IMAD R23, R6, 0x100000, R9 ;  /* 0x0010000006177824 */ /* 0x000fe400078e0209 */
[----:B------:R-:W-:Y:S01]  /*0a30*/  IMAD.MOV.U32 R22, RZ, RZ, R8 ;  /* 0x000000ffff167224 */ /* 0x000fe200078e0008 */
[----:B------:R-:W-:Y:S06]  /*0a40*/  @!P0 BRA `(.L_x_8) ;  /* 0x0000000000348947 */ /* 0x000fec0003800000 */
[----:B------:R-:W-:Y:S01]  /*0a50*/  FSETP.GEU.AND P1, PT, |R5|, 4.2275390625, PT ;  /* 0x408748000500780b */ /* 0x000fe20003f2e200 */
[C---:B------:R-:W-:Y:S02]  /*0a60*/  DADD R10, R4.reuse, +INF ;  /* 0x7ff00000040a7429 */ /* 0x040fe40000000000 */
[----:B------:R-:W-:-:S08]  /*0a70*/  DSETP.GEU.AND P0, PT, R4, RZ, PT ;  /* 0x000000ff0400722a */ /* 0x000fd00003f0e000 */
[----:B------:R-:W-:Y:S02]  /*0a80*/  FSEL R22, R10, RZ, P0 ;  /* 0x000000ff0a167208 */ /* 0x000fe40000000000 */
[----:B------:R-:W-:Y:S01]  /*0a90*/  @!P1 LEA.HI R0, R6, R6, RZ, 0x1 ;  /* 0x0000000606009211 */ /* 0x000fe200078f08ff */
[----:B------:R-:W-:Y:S01]  /*0aa0*/  @!P1 IMAD.MOV.U32 R4, RZ, RZ, R8 ;  /* 0x000000ffff049224 */ /* 0x000fe200078e0008 */
[----:B------:R-:W-:Y:S02]  /*0ab0*/  FSEL R23, R11, RZ, P0 ;  /* 0x000000ff0b177208 */ /* 0x000fe40000000000 */
[----:B------:R-:W-:-:S05]  /*0ac0*/  @!P1 SHF.R.S32.HI R5, RZ, 0x1, R0 ;  /* 0x00000001ff059819 */ /* 0x000fca0000011400 */
[----:B------:R-:W-:Y:S02]  /*0ad0*/  @!P1 IMAD.IADD R6, R6, 0x1, -R5 ;  /* 0x0000000106069824 */ /* 0x000fe400078e0a05 */
[----:B------:R-:W-:-:S03]  /*0ae0*/  @!P1 IMAD R5, R5, 0x100000, R9 ;  /* 0x0010000005059824 */ /* 0x000fc600078e0209 */
[----:B------:R-:W-:Y:S01]  /*0af0*/  @!P1 LEA R7, R6, 0x3ff00000, 0x14 ;  /* 0x3ff0000006079811 */ /* 0x000fe200078ea0ff */
[----:B------:R-:W-:-:S06]  /*0b00*/  @!P1 IMAD.MOV.U32 R6, RZ, RZ, RZ ;  /* 0x000000ffff069224 */ /* 0x000fcc00078e00ff */
[----:B------:R-:W-:-:S11]  /*0b10*/  @!P1 DMUL R22, R4, R6 ;  /* 0x0000000604169228 */ /* 0x000fd60000000000 */
.L_x_8:
[----:B------:R-:W-:Y:S05]  /*0b20*/  BSYNC.RECONVERGENT B1 ;  /* 0x0000000000017941 */ /* 0x000fea0003800200 */
.L_x_7:
[----:B------:R-:W-:Y:S01]  /*0b30*/  IMAD.MOV.U32 R24, RZ, RZ, RZ ;  /* 0x000000ffff187224 */ /* 0x000fe200078e00ff */
[----:B------:R-:W-:Y:S06]  /*0b40*/  BRA `(.L_x_9) ;  /* 0x0000000c00087947 */ /* 0x000fec0003800000 */
.L_x_6:
[----:B------:R-:W-:Y:S01]  /*0b50*/  DSETP.NEU.AND P0, PT, |R4|, +INF , PT ;  /* 0x7ff000000400742a */ /* 0x000fe20003f0d200 */
[----:B------:R-:W-:-:S13]  /*0b60*/  BSSY.RELIABLE B1, `(.L_x_10) ;  /* 0x0000011000017945 */ /* 0x000fda0003800100 */
[----:B------:R-:W-:Y:S05]  /*0b70*/  @P0 BRA `(.L_x_11) ;  /* 0x00000000003c0947 */ /* 0x000fea0003800000 */
[----:B------:R-:W-:-:S14]  /*0b80*/  DSETP.GEU.AND P1, PT, R4, RZ, PT ;  /* 0x000000ff0400722a */ /* 0x000fdc0003f2e000 */
[----:B------:R-:W-:-:S06]  /*0b90*/  @!P1 DSETP.NE.AND P0, PT, |R16|, +INF , PT ;  /* 0x7ff000001000942a */ /* 0x000fcc0003f05200 */
[----:B------:R-:W-:Y:S02]  /*0ba0*/  @!P1 FSEL R0, R16, RZ, P0 ;  /* 0x000000ff10009208 */ /* 0x000fe40000000000 */
[----:B------:R-:W-:-:S03]  /*0bb0*/  @!P1 FSEL R3, R17, 1.875, P0 ;  /* 0x3ff0000011039808 */ /* 0x000fc60000000000 */
[----:B------:R-:W-:Y:S02]  /*0bc0*/  @!P1 IMAD.MOV.U32 R16, RZ, RZ, R0 ;  /* 0x000000ffff109224 */ /* 0x000fe400078e0000 */
[----:B------:R-:W-:Y:S01]  /*0bd0*/  @!P1 IMAD.MOV.U32 R17, RZ, RZ, R3 ;  /* 0x000000ffff119224 */ /* 0x000fe200078e0003 */
[----:B------:R-:W-:Y:S06]  /*0be0*/  @!P1 BRA `(.L_x_11) ;  /* 0x0000000000209947 */ /* 0x000fec0003800000 */
[----:B------:R-:W-:-:S14]  /*0bf0*/  DSETP.NE.AND P1, PT, |R16|, +INF , PT ;  /* 0x7ff000001000742a */ /* 0x000fdc0003f25200 */
[----:B------:R-:W-:Y:S01]  /*0c00*/  @!P1 DSETP.NEU.AND P0, PT, |R16|, +INF , PT ;  /* 0x7ff000001000942a */ /* 0x000fe20003f0d200 */
[----:B------:R-:W-:Y:S05]  /*0c10*/  @!P1 BREAK.RELIABLE B1 ;  /* 0x0000000000019942 */ /* 0x000fea0003800100 */
[----:B------:R-:W-:Y:S01]  /*0c20*/  @!P1 FSEL R24, R16, RZ, P0 ;  /* 0x000000ff10189208 */ /* 0x000fe20000000000 */
[----:B------:R-:W-:Y:S01]  /*0c30*/  @!P1 IMAD.MOV.U32 R22, RZ, RZ, R4 ;  /* 0x000000ffff169224 */ /* 0x000fe200078e0004 */
[----:B------:R-:W-:Y:S01]  /*0c40*/  @!P1 FSEL R25, R17, +QNAN , P0 ;  /* 0x7ff8000011199808 */ /* 0x000fe20000000000 */
[----:B------:R-:W-:Y:S01]  /*0c50*/  @!P1 IMAD.MOV.U32 R23, RZ, RZ, R5 ;  /* 0x000000ffff179224 */ /* 0x000fe200078e0005 */
[----:B------:R-:W-:Y:S06]  /*0c60*/  @!P1 BRA `(.L_x_9) ;  /* 0x0000000800c09947 */ /* 0x000fec0003800000 */
.L_x_11:
[----:B------:R-:W-:Y:S05]  /*0c70*/  BSYNC.RELIABLE B1 ;  /* 0x0000000000017941 */ /* 0x000fea0003800100 */
.L_x_10:
[----:B------:R-:W-:Y:S01]  /*0c80*/  IMAD.MOV.U32 R6, RZ, RZ, 0x652b82fe ;  /* 0x652b82feff067424 */ /* 0x000fe200078e00ff */
[----:B------:R-:W-:Y:S01]  /*0c90*/  UMOV UR4, 0xfefa39ef ;  /* 0xfefa39ef00047882 */ /* 0x000fe20000000000 */
[----:B------:R-:W-:Y:S01]  /*0ca0*/  IMAD.MOV.U32 R7, RZ, RZ, 0x3ff71547 ;  /* 0x3ff71547ff077424 */ /* 0x000fe200078e00ff */
[----:B------:R-:W-:Y:S01]  /*0cb0*/  UMOV UR5, 0x3fe62e42 ;  /* 0x3fe62e4200057882 */ /* 0x000fe20000000000 */
[----:B------:R-:W-:Y:S01]  /*0cc0*/  DSETP.NEU.AND P0, PT, |R16|, +INF , PT ;  /* 0x7ff000001000742a */ /* 0x000fe20003f0d200 */
[----:B------:R-:W-:Y:S01]  /*0cd0*/  FSETP.GEU.AND P1, PT, |R5|, 4.1917929649353027344, PT ;  /* 0x4086232b0500780b */ /* 0x000fe20003f2e200 */
[----:B------:R-:W-:Y:S02]  /*0ce0*/  BSSY.RECONVERGENT B1, `(.L_x_12) ;  /* 0x0000037000017945 */ /* 0x000fe40003800200 */
[----:B------:R-:W-:-:S08]  /*0cf0*/  DFMA R6, R4, R6, 6.75539944105574400000e+15 ;  /* 0x433800000406742b */ /* 0x000fd00000000006 */
[----:B------:R-:W-:Y:S02]  /*0d00*/  DADD R8, R6, -6.75539944105574400000e+15 ;  /* 0xc338000006087429 */ /* 0x000fe40000000000 */
[----:B------:R-:W-:-:S06]  /*0d10*/  @!P0 DMUL R20, RZ, R16 ;  /* 0x00000010ff148228 */ /* 0x000fcc0000000000 */
        /* <DEDUP_REMOVED lines=51> */
.L_x_13:
[----:B------:R-:W-:Y:S05]  /*1050*/  BSYNC.RECONVERGENT B1 ;  /* 0x0000000000017941 */ /* 0x000fea0003800200 */
.L_x_12:
[----:B------:R-:W-:Y:S01]  /*1060*/  BSSY.RECONVERGENT B1, `(.L_x_14) ;  /* 0x000001a000017945 */ /* 0x000fe20003800200 */
[----:B------:R-:W-:-:S03]  /*1070*/  @!P0 IMAD.MOV.U32 R0, RZ, RZ, 0x1 ;  /* 0x00000001ff008424 */ /* 0x000fc600078e00ff */
[----:B------:R-:W-:Y:S05]  /*1080*/  @!P0 BRA `(.L_x_15) ;  /* 0x00000000005c8947 */ /* 0x000fea0003800000 */
[----:B------:R-:W-:Y:S01]  /*1090*/  UMOV UR4, 0x6dc9c883 ;  /* 0x6dc9c88300047882 */ /* 0x000fe20000000000 */
[----:B------:R-:W-:Y:S01]  /*10a0*/  UMOV UR5, 0x3fe45f30 ;  /* 0x3fe45f3000057882 */ /* 0x000fe20000000000 */
[C---:B------:R-:W-:Y:S01]  /*10b0*/  DSETP.GE.AND P0, PT, |R16|.reuse, 2.14748364800000000000e+09, PT ;  /* 0x41e000001000742a */ /* 0x040fe20003f06200 */
[----:B------:R-:W-:Y:S01]  /*10c0*/  BSSY.RECONVERGENT B2, `(.L_x_16) ;  /* 0x0000012000027945 */ /* 0x000fe20003800200 */
[----:B------:R-:W-:Y:S01]  /*10d0*/  DMUL R4, R16, UR4 ;  /* 0x0000000410047c28 */ /* 0x000fe20008000000 */
[----:B------:R-:W-:Y:S01]  /*10e0*/  UMOV UR4, 0x54442d18 ;  /* 0x54442d1800047882 */ /* 0x000fe20000000000 */
[----:B------:R-:W-:-:S04]  /*10f0*/  UMOV UR5, 0x3ff921fb ;  /* 0x3ff921fb00057882 */ /* 0x000fc80000000000 */
[----:B------:R-:W0:Y:S08]  /*1100*/  F2I.F64 R0, R4 ;  /* 0x0000000400007311 */ /* 0x000e300000301100 */
[----:B0-----:R-:W0:Y:S02]  /*1110*/  I2F.F64 R20, R0 ;  /* 0x0000000000147312 */ /* 0x001e240000201c00 */
[----:B0-----:R-:W-:Y:S01]  /*1120*/  DFMA R6, R20, -UR4, R16 ;  /* 0x8000000414067c2b */ /* 0x001fe20008000010 */
[----:B------:R-:W-:Y:S01]  /*1130*/  UMOV UR4, 0x33145c00 ;  /* 0x33145c0000047882 */ /* 0x000fe20000000000 */
[----:B------:R-:W-:-:S06]  /*1140*/  UMOV UR5, 0x3c91a626 ;  /* 0x3c91a62600057882 */ /* 0x000fcc0000000000 */
[----:B------:R-:W-:Y:S01]  /*1150*/  DFMA R6, R20, -UR4, R6 ;  /* 0x8000000414067c2b */ /* 0x000fe20008000006 */
[----:B------:R-:W-:Y:S01]  /*1160*/  UMOV UR4, 0x252049c0 ;  /* 0x252049c000047882 */ /* 0x000fe20000000000 */
[----:B------:R-:W-:-:S06]  /*1170*/  UMOV UR5, 0x397b839a ;  /* 0x397b839a00057882 */ /* 0x000fcc0000000000 */
[----:B------:R-:W-:Y:S01]  /*1180*/  DFMA R20, R20, -UR4, R6 ;  /* 0x8000000414147c2b */ /* 0x000fe20008000006 */
[----:B------:R-:W-:Y:S10]  /*1190*/  @!P0 BRA `(.L_x_17) ;  /* 0x0000000000108947 */ /* 0x000ff40003800000 */
[----:B------:R-:W-:Y:S01]  /*11a0*/  IMAD.MOV.U32 R3, RZ, RZ, R16 ;  /* 0x000000ffff037224 */ /* 0x000fe200078e0010 */
[----:B------:R-:W-:Y:S01]  /*11b0*/  MOV R14, 0x11e0 ;  /* 0x000011e0000e7802 */ /* 0x000fe20000000f00 */
[----:B------:R-:W-:-:S07]  /*11c0*/  IMAD.MOV.U32 R12, RZ, RZ, R17 ;  /* 0x000000ffff0c7224 */ /* 0x000fce00078e0011 */
[----:B------:R-:W-:Y:S05]  /*11d0*/  CALL.REL.NOINC `($_Z5binExPN4cuda3std3__47complexIdEEmiS4_$__internal_trig_reduction_slowpathd) ;  /* 0x0000003800cc7944 */ /* 0x000fea0003c00000 */
.L_x_17:
[----:B------:R-:W-:Y:S05]  /*11e0*/  BSYNC.RECONVERGENT B2 ;  /* 0x0000000000027941 */ /* 0x000fea0003800200 */
.L_x_16:
[----:B------:R-:W-:-:S07]  /*11f0*/  VIADD R0, R0, 0x1 ;  /* 0x0000000100007836 */ /* 0x000fce0000000000 */
.L_x_15:
[----:B------:R-:W-:Y:S05]  /*1200*/  BSYNC.RECONVERGENT B1 ;  /* 0x0000000000017941 */ /* 0x000fea0003800200 */
.L_x_14:
[----:B------:R-:W0:Y:S01]  /*1210*/  LDCU.64 UR4, c[0x4][0x68] ;  /* 0x01000d00ff0477ac */ /* 0x000e220008000a00 */
[----:B------:R-:W-:-:S05]  /*1220*/  IMAD.SHL.U32 R3, R0, 0x40, RZ ;  /* 0x0000004000037824 */ /* 0x000fca00078e00ff */
[----:B------:R-:W-:-:S04]  /*1230*/  LOP3.LUT R3, R3, 0x40, RZ, 0xc0, !PT ;  /* 0x0000004003037812 */ /* 0x000fc800078ec0ff */
[----:B0-----:R-:W-:-:S05]  /*1240*/  IADD3 R30, P0, PT, R3, UR4, RZ ;  /* 0x00000004031e7c10 */ /* 0x001fca000ff1e0ff */
[----:B------:R-:W-:-:S05]  /*1250*/  IMAD.X R31, RZ, RZ, UR5, P0 ;  /* 0x00000005ff1f7e24 */ /* 0x000fca00080e06ff */
[----:B------:R-:W2:Y:S04]  /*1260*/  LDG.E.128.CONSTANT R4, desc[UR36][R30.64] ;  /* 0x000000241e047981 */ /* 0x000ea8000c1e9d00 */
[----:B------:R-:W3:Y:S04]  /*1270*/  LDG.E.128.CONSTANT R8, desc[UR36][R30.64+0x10] ;  /* 0x000010241e087981 */ /* 0x000ee8000c1e9d00 */
[----:B------:R-:W4:Y:S01]  /*1280*/  LDG.E.128.CONSTANT R12, desc[UR36][R30.64+0x20] ;  /* 0x000020241e0c7981 */ /* 0x000f22000c1e9d00 */
[----:B------:R-:W-:Y:S01]  /*1290*/  LOP3.LUT R3, R0, 0x1, RZ, 0xc0, !PT ;  /* 0x0000000100037812 */ /* 0x000fe200078ec0ff */
[----:B------:R-:W-:Y:S01]  /*12a0*/  IMAD.MOV.U32 R32, RZ, RZ, 0x20fd8164 ;  /* 0x20fd8164ff207424 */ /* 0x000fe200078e00ff */
[----:B------:R-:W-:Y:S01]  /*12b0*/  DMUL R22, R20, R20 ;  /* 0x0000001414167228 */ /* 0x000fe20000000000 */
[----:B------:R-:W-:Y:S01]  /*12c0*/  BSSY.RECONVERGENT B1, `(.L_x_18) ;  /* 0x000002b000017945 */ /* 0x000fe20003800200 */
[----:B------:R-:W-:Y:S01]  /*12d0*/  ISETP.NE.U32.AND P0, PT, R3, 0x1, PT ;  /* 0x000000010300780c */ /* 0x000fe20003f05070 */
[----:B------:R-:W-:Y:S01]  /*12e0*/  IMAD.MOV.U32 R3, RZ, RZ, 0x3da8ff83 ;  /* 0x3da8ff83ff037424 */ /* 0x000fe200078e00ff */
[----:B------:R-:W-:-:S02]  /*12f0*/  DSETP.NEU.AND P1, PT, |R16|, +INF , PT ;  /* 0x7ff000001000742a */ /* 0x000fc40003f2d200 */
[----:B------:R-:W-:Y:S02]  /*1300*/  FSEL R32, R32, -8.06006814911005101289e+34, !P0 ;  /* 0xf9785eba20207808 */ /* 0x000fe40004000000 */
[----:B------:R-:W-:-:S06]  /*1310*/  FSEL R33, -R3, 0.11223486810922622681, !P0 ;  /* 0x3de5db6503217808 */ /* 0x000fcc0004000100 */
[----:B--2---:R-:W-:-:S08]  /*1320*/  DFMA R4, R22, R32, R4 ;  /* 0x000000201604722b */ /* 0x004fd00000000004 */
[----:B------:R-:W-:-:S08]  /*1330*/  DFMA R4, R22, R4, R6 ;  /* 0x000000041604722b */ /* 0x000fd00000000006 */
[----:B---3--:R-:W-:-:S08]  /*1340*/  DFMA R4, R22, R4, R8 ;  /* 0x000000041604722b */ /* 0x008fd00000000008 */
[----:B------:R-:W-:-:S08]  /*1350*/  DFMA R4, R22, R4, R10 ;  /* 0x000000041604722b */ /* 0x000fd0000000000a */
[----:B----4-:R-:W-:-:S08]  /*1360*/  DFMA R4, R22, R4, R12 ;  /* 0x000000041604722b */ /* 0x010fd0000000000c */
[----:B------:R-:W-:-:S08]  /*1370*/  DFMA R4, R22, R4, R14 ;  /* 0x000000041604722b */ /* 0x000fd0000000000e */
[----:B------:R-:W-:Y:S02]  /*1380*/  DFMA R20, R4, R20, R20 ;  /* 0x000000140414722b */ /* 0x000fe40000000014 */
[----:B------:R-:W-:-:S10]  /*1390*/  DFMA R4, R22, R4, 1 ;  /* 0x3ff000001604742b */ /* 0x000fd40000000004 */
[----:B------:R-:W-:Y:S02]  /*13a0*/  FSEL R6, R4, R20, !P0 ;  /* 0x0000001404067208 */ /* 0x000fe40004000000 */
[----:B------:R-:W-:Y:S01]  /*13b0*/  FSEL R7, R5, R21, !P0 ;  /* 0x0000001505077208 */ /* 0x000fe20004000000 */
[----:B------:R-:W-:Y:S01]  /*13c0*/  @!P1 DMUL R20, RZ, R16 ;  /* 0x00000010ff149228 */ /* 0x000fe20000000000 */
[----:B------:R-:W-:Y:S01]  /*13d0*/  LOP3.LUT P0, RZ, R0, 0x2, RZ, 0xc0, !PT ;  /* 0x0000000200ff7812 */ /* 0x000fe2000780c0ff */
[----:B------:R-:W-:-:S03]  /*13e0*/  @!P1 IMAD.MOV.U32 R0, RZ, RZ, RZ ;  /* 0x000000ffff009224 */ /* 0x000fc600078e00ff */
[----:B------:R-:W-:-:S10]  /*13f0*/  DADD R4, RZ, -R6 ;  /* 0x00000000ff047229 */ /* 0x000fd40000000806 */
[----:B------:R-:W-:Y:S02]  /*1400*/  FSEL R22, R6, R4, !P0 ;  /* 0x0000000406167208 */ /* 0x000fe40004000000 */
[----:B------:R-:W-:Y:S01]  /*1410*/  FSEL R23, R7, R5, !P0 ;  /* 0x0000000507177208 */ /* 0x000fe20004000000 */
[----:B------:R-:W-:Y:S06]  /*1420*/  @!P1 BRA `(.L_x_19) ;  /* 0x0000000000509947 */ /* 0x000fec0003800000 */
[----:B------:R-:W-:Y:S01]  /*1430*/  UMOV UR4, 0x6dc9c883 ;  /* 0x6dc9c88300047882 */ /* 0x000fe20000000000 */
[----:B------:R-:W-:Y:S01]  /*1440*/  UMOV UR5, 0x3fe45f30 ;  /* 0x3fe45f3000057882 */ /* 0x000fe20000000000 */
[C---:B------:R-:W-:Y:S02]  /*1450*/  DSETP.GE.AND P0, PT, |R16|.reuse, 2.14748364800000000000e+09, PT ;  /* 0x41e000001000742a */ /* 0x040fe40003f06200 */
        /* <DEDUP_REMOVED lines=17> */
.L_x_19:
[----:B------:R-:W-:Y:S05]  /*1570*/  BSYNC.RECONVERGENT B1 ;  /* 0x0000000000017941 */ /* 0x000fea0003800200 */
.L_x_18:
        /* <DEDUP_REMOVED lines=10> */
[----:B------:R-:W-:-:S02]  /*1620*/  DMUL R16, R20, R20 ;  /* 0x0000001414107228 */ /* 0x000fc40000000000 */
[----:B------:R-:W-:Y:S01]  /*1630*/  ISETP.NE.U32.AND P0, PT, R3, 0x1, PT ;  /* 0x000000010300780c */ /* 0x000fe20003f05070 */
[----:B------:R-:W-:Y:S01]  /*1640*/  IMAD.MOV.U32 R3, RZ, RZ, 0x3da8ff83 ;  /* 0x3da8ff83ff037424 */ /* 0x000fe200078e00ff */
[----:B------:R-:W-:Y:S02]  /*1650*/  DMUL R22, R24, R22 ;  /* 0x0000001618167228 */ /* 0x000fe40000000000 */
        /* <DEDUP_REMOVED lines=11> */
[----:B------:R-:W-:Y:S02]  /*1710*/  FSEL R7, R5, R21, !P0 ;  /* 0x0000001505077208 */ /* 0x000fe40004000000 */
[----:B------:R-:W-:-:S04]  /*1720*/  LOP3.LUT P0, RZ, R0, 0x2, RZ, 0xc0, !PT ;  /* 0x0000000200ff7812 */ /* 0x000fc8000780c0ff */
[----:B------:R-:W-:-:S10]  /*1730*/  DADD R4, RZ, -R6 ;  /* 0x00000000ff047229 */ /* 0x000fd40000000806 */
[----:B------:R-:W-:Y:S02]  /*1740*/  FSEL R4, R6, R4, !P0 ;  /* 0x0000000406047208 */ /* 0x000fe40004000000 */
[----:B------:R-:W-:-:S06]  /*1750*/  FSEL R5, R7, R5, !P0 ;  /* 0x0000000507057208 */ /* 0x000fcc0004000000 */
[----:B------:R-:W-:-:S11]  /*1760*/  DMUL R24, R24, R4 ;  /* 0x0000000418187228 */ /* 0x000fd60000000000 */
.L_x_9:
[----:B------:R-:W-:Y:S05]  /*1770*/  BSYNC.RECONVERGENT B0 ;  /* 0x0000000000007941 */ /* 0x000fea0003800200 */
.L_x_5:
[----:B------:R-:W-:Y:S05]  /*1780*/  WARPSYNC.ALL ;  /* 0x0000000000007948 */ /* 0x000fea0003800000 */
[----:B------:R-:W0:Y:S01]  /*1790*/  LDCU.64 UR4, c[0x0][0x380] ;  /* 0x00007000ff0477ac */ /* 0x000e220008000a00 */
[--C-:B------:R-:W-:Y:S01]  /*17a0*/  SHF.R.S64 R16, RZ, 0x1c, R28.reuse ;  /* 0x0000001cff107819 */ /* 0x100fe2000000101c */
[----:B------:R-:W1:Y:S01]  /*17b0*/  LDC.64 R32, c[0x0][0x380] ;  /* 0x0000e000ff207b82 */ /* 0x000e620000000a00 */
[----:B------:R-:W-:Y:S02]  /*17c0*/  SHF.R.S32.HI R0, RZ, 0x1c, R28 ;  /* 0x0000001cff007819 */ /* 0x000fe4000001141c */
[----:B0-----:R-:W-:-:S04]  /*17d0*/  IADD3 R16, P0, PT, R16, UR4, RZ ;  /* 0x0000000410107c10 */ /* 0x001fc8000ff1e0ff */
[----:B------:R-:W-:-:S05]  /*17e0*/  IADD3.X R17, PT, PT, R0, UR5, RZ, P0, !PT ;  /* 0x0000000500117c10 */ /* 0x000fca00087fe4ff */
[----:B------:R-:W2:Y:S01]  /*17f0*/  LDG.E.128 R4, desc[UR36][R16.64] ;  /* 0x0000002410047981 */ /* 0x000ea2000c1e1d00 */
[----:B------:R-:W-:Y:S01]  /*1800*/  BSSY.RECONVERGENT B0, `(.L_x_20) ;  /* 0x000005d000007945 */ /* 0x000fe20003800200 */
[----:B-1----:R-:W-:Y:S01]  /*1810*/  IMAD.WIDE.U32 R18, R18, 0x10, R32 ;  /* 0x0000001012127825 */ /* 0x002fe200078e0020 */
[----:B--2---:R-:W-:Y:S02]  /*1820*/  DMUL R30, R22, R6 ;  /* 0x00000006161e7228 */ /* 0x004fe40000000000 */
[-C--:B------:R-:W-:Y:S02]  /*1830*/  DMUL R20, R24, R4.reuse ;  /* 0x0000000418147228 */ /* 0x080fe40000000000 */
[----:B------:R-:W-:Y:S02]  /*1840*/  DMUL R14, R22, R4 ;  /* 0x00000004160e7228 */ /* 0x000fe40000000000 */
[----:B------:R-:W-:-:S04]  /*1850*/  DMUL R12, R24, R6 ;  /* 0x00000006180c7228 */ /* 0x000fc80000000000 */
[----:B------:R-:W-:-:S04]  /*1860*/  DADD R10, R30, R20 ;  /* 0x000000001e0a7229 */ /* 0x000fc80000000014 */
[----:B------:R-:W-:-:S04]  /*1870*/  DADD R8, R14, -R12 ;  /* 0x000000000e087229 */ /* 0x000fc8000000080c */
[----:B------:R-:W-:-:S06]  /*1880*/  DSETP.NAN.AND P1, PT, R10, R10, PT ;  /* 0x0000000a0a00722a */ /* 0x000fcc0003f28000 */
[----:B------:R-:W-:-:S14]  /*1890*/  DSETP.NUM.OR P1, PT, R8, R8, !P1 ;  /* 0x000000080800722a */ /* 0x000fdc0004f27400 */
[----:B------:R-:W-:Y:S05]  /*18a0*/  @P1 BRA `(.L_x_21) ;  /* 0x0000000400481947 */ /* 0x000fea0003800000 */
[----:B------:R-:W-:Y:S01]  /*18b0*/  DSETP.NEU.AND P0, PT, |R22|, +INF , PT ;  /* 0x7ff000001600742a */ /* 0x000fe20003f0d200 */
[----:B------:R-:W-:Y:S04]  /*18c0*/  BSSY.RECONVERGENT B1, `(.L_x_22) ;  /* 0x0000021000017945 */ /* 0x000fe80003800200 */
[----:B------:R-:W-:Y:S01]  /*18d0*/  BSSY.RELIABLE B2, `(.L_x_23) ;  /* 0x0000011000027945 */ /* 0x000fe20003800100 */
[----:B------:R-:W-:Y:S02]  /*18e0*/  IMAD.MOV.U32 R34, RZ, RZ, 0x0 ;  /* 0x00000000ff227424 */ /* 0x000fe400078e00ff */
[----:B------:R-:W-:-:S06]  /*18f0*/  IMAD.MOV.U32 R35, RZ, RZ, 0x3ff00000 ;  /* 0x3ff00000ff237424 */ /* 0x000fcc00078e00ff */
[----:B------:R-:W-:Y:S05]  /*1900*/  @!P0 BRA `(.L_x_24) ;  /* 0x0000000000348947 */ /* 0x000fea0003800000 */
[----:B------:R-:W-:Y:S01]  /*1910*/  DSETP.NEU.AND P2, PT, |R24|, +INF , PT ;  /* 0x7ff000001800742a */ /* 0x000fe20003f4d200 */
[----:B------:R-:W-:Y:S01]  /*1920*/  PLOP3.LUT P0, PT, PT, PT, PT, 0x80, 0x8 ;  /* 0x000000000008781c */ /* 0x000fe20003f0f070 */
[----:B------:R-:W-:Y:S02]  /*1930*/  IMAD.MOV.U32 R34, RZ, RZ, R22 ;  /* 0x000000ffff227224 */ /* 0x000fe400078e0016 */
[----:B------:R-:W-:Y:S02]  /*1940*/  IMAD.MOV.U32 R35, RZ, RZ, R23 ;  /* 0x000000ffff237224 */ /* 0x000fe400078e0017 */
[----:B------:R-:W-:Y:S02]  /*1950*/  IMAD.MOV.U32 R38, RZ, RZ, R24 ;  /* 0x000000ffff267224 */ /* 0x000fe400078e0018 */
[----:B------:R-:W-:Y:S02]  /*1960*/  IMAD.MOV.U32 R39, RZ, RZ, R25 ;  /* 0x000000ffff277224 */ /* 0x000fe400078e0019 */
[----:B------:R-:W-:-:S02]  /*1970*/  IMAD.MOV.U32 R32, RZ, RZ, R4 ;  /* 0x000000ffff207224 */ /* 0x000fc400078e0004 */
[----:B------:R-:W-:Y:S02]  /*1980*/  IMAD.MOV.U32 R33, RZ, RZ, R5 ;  /* 0x000000ffff217224 */ /* 0x000fe400078e0005 */
[----:B------:R-:W-:Y:S05]  /*1990*/  @P2 BREAK.RELIABLE B2 ;  /* 0x0000000000022942 */ /* 0x000fea0003800100 */
[----:B------:R-:W-:Y:S02]  /*19a0*/  IMAD.MOV.U32 R36, RZ, RZ, R6 ;  /* 0x000000ffff247224 */ /* 0x000fe400078e0006 */
[----:B------:R-:W-:Y:S01]  /*19b0*/  IMAD.MOV.U32 R37, RZ, RZ, R7 ;  /* 0x000000ffff257224 */ /* 0x000fe200078e0007 */
[----:B------:R-:W-:Y:S06]  /*19c0*/  @P2 BRA `(.L_x_25) ;  /* 0x0000000000402947 */ /* 0x000fec0003800000 */
[----:B------:R-:W-:-:S07]  /*19d0*/  CS2R R34, SRZ ;  /* 0x0000000000227805 */ /* 0x000fce000001ff00 */
.L_x_24:
[----:B------:R-:W-:Y:S05]  /*19e0*/  BSYNC.RELIABLE B2 ;  /* 0x0000000000027941 */ /* 0x000fea0003800100 */
.L_x_23:
[----:B------:R-:W-:Y:S01]  /*19f0*/  DSETP.NEU.AND P4, PT, |R24|, +INF , PT ;  /* 0x7ff000001800742a */ /* 0x000fe20003f8d200 */
[----:B------:R-:W-:Y:S01]  /*1a00*/  LOP3.LUT R33, RZ, 0x80000000, R5, 0xb8, !PT ;  /* 0x80000000ff217812 */ /* 0x000fe200078eb805 */
[----:B------:R-:W-:Y:S01]  /*1a10*/  DSETP.NAN.AND P2, PT, R4, R4, PT ;  /* 0x000000040400722a */ /* 0x000fe20003f48000 */
[----:B------:R-:W-:Y:S01]  /*1a20*/  LOP3.LUT R37, RZ, 0x80000000, R7, 0xb8, !PT ;  /* 0x80000000ff257812 */ /* 0x000fe200078eb807 */
[----:B------:R-:W-:Y:S01]  /*1a30*/  DSETP.NAN.AND P3, PT, R6, R6, PT ;  /* 0x000000060600722a */ /* 0x000fe20003f68000 */
[----:B------:R-:W-:Y:S01]  /*1a40*/  PLOP3.LUT P0, PT, PT, PT, PT, 0x8, 0x80 ;  /* 0x000000000080781c */ /* 0x000fe20003f0e170 */
[----:B------:R-:W-:Y:S01]  /*1a50*/  IMAD.MOV.U32 R38, RZ, RZ, RZ ;  /* 0x000000ffff267224 */ /* 0x000fe200078e00ff */
[----:B------:R-:W-:Y:S02]  /*1a60*/  FSEL R39, RZ, 1.875, P4 ;  /* 0x3ff00000ff277808 */ /* 0x000fe40002000000 */
[----:B------:R-:W-:Y:S02]  /*1a70*/  LOP3.LUT R35, R35, 0x80000000, R23, 0xb8, !PT ;  /* 0x8000000023237812 */ /* 0x000fe400078eb817 */
[----:B------:R-:W-:-:S02]  /*1a80*/  FSEL R33, R5, R33, !P2 ;  /* 0x0000002105217208 */ /* 0x000fc40005000000 */
[----:B------:R-:W-:Y:S02]  /*1a90*/  FSEL R37, R7, R37, !P3 ;  /* 0x0000002507257208 */ /* 0x000fe40005800000 */
[----:B------:R-:W-:Y:S02]  /*1aa0*/  FSEL R32, R4, RZ, !P2 ;  /* 0x000000ff04207208 */ /* 0x000fe40005000000 */
[----:B------:R-:W-:Y:S02]  /*1ab0*/  FSEL R36, R6, RZ, !P3 ;  /* 0x000000ff06247208 */ /* 0x000fe40005800000 */
[----:B------:R-:W-:-:S07]  /*1ac0*/  LOP3.LUT R39, R39, 0x80000000, R25, 0xb8, !PT ;  /* 0x8000000027277812 */ /* 0x000fce00078eb819 */
.L_x_25:
[----:B------:R-:W-:Y:S05]  /*1ad0*/  BSYNC.RECONVERGENT B1 ;  /* 0x0000000000017941 */ /* 0x000fea0003800200 */
.L_x_22:
[----:B------:R-:W-:Y:S01]  /*1ae0*/  DSETP.NEU.AND P2, PT, |R32|, +INF , PT ;  /* 0x7ff000002000742a */ /* 0x000fe20003f4d200 */
[----:B------:R-:W-:Y:S02]  /*1af0*/  IMAD.MOV.U32 R40, RZ, RZ, 0x0 ;  /* 0x00000000ff287424 */ /* 0x000fe400078e00ff */
[----:B------:R-:W-:-:S11]  /*1b00*/  IMAD.MOV.U32 R41, RZ, RZ, 0x3ff00000 ;  /* 0x3ff00000ff297424 */ /* 0x000fd600078e00ff */
[----:B------:R-:W-:Y:S05]  /*1b10*/  @!P2 BRA `(.L_x_26) ;  /* 0x00000000000ca947 */ /* 0x000fea0003800000 */
[----:B------:R-:W-:-:S14]  /*1b20*/  DSETP.NEU.AND P2, PT, |R36|, +INF , PT ;  /* 0x7ff000002400742a */ /* 0x000fdc0003f4d200 */
[----:B------:R-:W-:Y:S05]  /*1b30*/  @P2 BRA `(.L_x_27) ;  /* 0x0000000000402947 */ /* 0x000fea0003800000 */
[----:B------:R-:W-:-:S07]  /*1b40*/  CS2R R40, SRZ ;  /* 0x0000000000287805 */ /* 0x000fce000001ff00 */
.L_x_26:
[----:B------:R-:W-:Y:S01]  /*1b50*/  DSETP.NAN.AND P0, PT, R34, R34, PT ;  /* 0x000000222200722a */ /* 0x000fe20003f08000 */
[----:B------:R-:W-:Y:S01]  /*1b60*/  LOP3.LUT R3, RZ, 0x80000000, R35, 0xb8, !PT ;  /* 0x80000000ff037812 */ /* 0x000fe200078eb823 */
[----:B------:R-:W-:Y:S01]  /*1b70*/  DSETP.NEU.AND P3, PT, |R36|, +INF , PT ;  /* 0x7ff000002400742a */ /* 0x000fe20003f6d200 */
[----:B------:R-:W-:Y:S01]  /*1b80*/  LOP3.LUT R9, RZ, 0x80000000, R39, 0xb8, !PT ;  /* 0x80000000ff097812 */ /* 0x000fe200078eb827 */
[----:B------:R-:W-:Y:S01]  /*1b90*/  DSETP.NAN.AND P2, PT, R38, R38, PT ;  /* 0x000000262600722a */ /* 0x000fe20003f48000 */
[----:B------:R-:W-:Y:S01]  /*1ba0*/  LOP3.LUT R33, R41, 0x80000000, R33, 0xb8, !PT ;  /* 0x8000000029217812 */ /* 0x000fe200078eb821 */
[----:B------:R-:W-:Y:S01]  /*1bb0*/  IMAD.MOV.U32 R32, RZ, RZ, R40 ;  /* 0x000000ffff207224 */ /* 0x000fe200078e0028 */
[----:B------:R-:W-:Y:S01]  /*1bc0*/  FSEL R35, R35, R3, !P0 ;  /* 0x0000000323237208 */ /* 0x000fe20004000000 */
[----:B------:R-:W-:Y:S01]  /*1bd0*/  IMAD.MOV.U32 R36, RZ, RZ, RZ ;  /* 0x000000ffff247224 */ /* 0x000fe200078e00ff */
[----:B------:R-:W-:Y:S02]  /*1be0*/  FSEL R3, RZ, 1.875, P3 ;  /* 0x3ff00000ff037808 */ /* 0x000fe40001800000 */
[----:B------:R-:W-:-:S02]  /*1bf0*/  FSEL R34, R34, RZ, !P0 ;  /* 0x000000ff22227208 */ /* 0x000fc40004000000 */
[----:B------:R-:W-:Y:S02]  /*1c00*/  FSEL R39, R39, R9, !P2 ;  /* 0x0000000927277208 */ /* 0x000fe40005000000 */
[----:B------:R-:W-:Y:S02]  /*1c10*/  FSEL R38, R38, RZ, !P2 ;  /* 0x000000ff26267208 */ /* 0x000fe40005000000 */
[----:B------:R-:W-:Y:S01]  /*1c20*/  LOP3.LUT R37, R3, 0x80000000, R37, 0xb8, !PT ;  /* 0x8000000003257812 */ /* 0x000fe200078eb825 */
[----:B------:R-:W-:Y:S06]  /*1c30*/  BRA `(.L_x_28) ;  /* 0x0000000000587947 */ /* 0x000fec0003800000 */
.L_x_27:
[----:B------:R-:W-:Y:S05]  /*1c40*/  @!P0 BRA `(.L_x_28) ;  /* 0x0000000000548947 */ /* 0x000fea0003800000 */
[----:B------:R-:W-:Y:S02]  /*1c50*/  DSETP.NEU.AND P0, PT, |R12|, +INF , PT ;  /* 0x7ff000000c00742a */ /* 0x000fe40003f0d200 */
[----:B------:R-:W-:-:S04]  /*1c60*/  DSETP.NEU.AND P2, PT, |R20|, +INF , PT ;  /* 0x7ff000001400742a */ /* 0x000fc80003f4d200 */
[----:B------:R-:W-:-:S06]  /*1c70*/  DSETP.NEU.AND P0, PT, |R14|, +INF , P0 ;  /* 0x7ff000000e00742a */ /* 0x000fcc000070d200 */
[----:B------:R-:W-:-:S14]  /*1c80*/  DSETP.NEU.AND P0, PT, |R30|, +INF , P0 ;  /* 0x7ff000001e00742a */ /* 0x000fdc000070d200 */
[----:B------:R-:W-:Y:S05]  /*1c90*/  @P0 BRA P2, `(.L_x_21) ;  /* 0x00000000004c0947 */ /* 0x000fea0001000000 */
[----:B------:R-:W-:Y:S01]  /*1ca0*/  DSETP.NAN.AND P0, PT, R34, R34, PT ;  /* 0x000000222200722a */ /* 0x000fe20003f08000 */
[----:B------:R-:W-:Y:S01]  /*1cb0*/  LOP3.LUT R3, RZ, 0x80000000, R35, 0xb8, !PT ;  /* 0x80000000ff037812 */ /* 0x000fe200078eb823 */
[----:B------:R-:W-:Y:S01]  /*1cc0*/  DSETP.NAN.AND P3, PT, R38, R38, PT ;  /* 0x000000262600722a */ /* 0x000fe20003f68000 */
[----:B------:R-:W-:Y:S01]  /*1cd0*/  LOP3.LUT R29, RZ, 0x80000000, R39, 0xb8, !PT ;  /* 0x80000000ff1d7812 */ /* 0x000fe200078eb827 */
[----:B------:R-:W-:Y:S01]  /*1ce0*/  DSETP.NAN.AND P2, PT, R36, R36, PT ;  /* 0x000000242400722a */ /* 0x000fe20003f48000 */
[----:B------:R-:W-:Y:S02]  /*1cf0*/  LOP3.LUT R9, RZ, 0x80000000, R37, 0xb8, !PT ;  /* 0x80000000ff097812 */ /* 0x000fe400078eb825 */
[----:B------:R-:W-:Y:S02]  /*1d00*/  FSEL R35, R35, R3, !P0 ;  /* 0x0000000323237208 */ /* 0x000fe40004000000 */
[----:B------:R-:W-:Y:S01]  /*1d10*/  FSEL R34, R34, RZ, !P0 ;  /* 0x000000ff22227208 */ /* 0x000fe20004000000 */
[----:B------:R-:W-:Y:S01]  /*1d20*/  DSETP.NAN.AND P0, PT, R32, R32, PT ;  /* 0x000000202000722a */ /* 0x000fe20003f08000 */
[----:B------:R-:W-:-:S02]  /*1d30*/  LOP3.LUT R3, RZ, 0x80000000, R33, 0xb8, !PT ;  /* 0x80000000ff037812 */ /* 0x000fc400078eb821 */
[----:B------:R-:W-:Y:S02]  /*1d40*/  FSEL R39, R39, R29, !P3 ;  /* 0x0000001d27277208 */ /* 0x000fe40005800000 */
[----:B------:R-:W-:Y:S02]  /*1d50*/  FSEL R38, R38, RZ, !P3 ;  /* 0x000000ff26267208 */ /* 0x000fe40005800000 */
[----:B------:R-:W-:Y:S02]  /*1d60*/  FSEL R33, R33, R3, !P0 ;  /* 0x0000000321217208 */ /* 0x000fe40004000000 */
[----:B------:R-:W-:Y:S02]  /*1d70*/  FSEL R32, R32, RZ, !P0 ;  /* 0x000000ff20207208 */ /* 0x000fe40004000000 */
[----:B------:R-:W-:Y:S02]  /*1d80*/  FSEL R37, R37, R9, !P2 ;  /* 0x0000000925257208 */ /* 0x000fe40005000000 */
[----:B------:R-:W-:-:S07]  /*1d90*/  FSEL R36, R36, RZ, !P2 ;  /* 0x000000ff24247208 */ /* 0x000fce0005000000 */
.L_x_28:
[----:B------:R-:W-:-:S08]  /*1da0*/  DMUL R8, R36, R38 ;  /* 0x0000002624087228 */ /* 0x000fd00000000000 */
[----:B------:R-:W-:-:S08]  /*1db0*/  DFMA R8, R32, R34, -R8 ;  /* 0x000000222008722b */ /* 0x000fd00000000808 */
[----:B------:R-:W-:-:S11]  /*1dc0*/  DMUL R8, R8, +INF ;  /* 0x7ff0000008087828 */ /* 0x000fd60000000000 */
.L_x_21:
[----:B------:R-:W-:Y:S05]  /*1dd0*/  BSYNC.RECONVERGENT B0 ;  /* 0x0000000000007941 */ /* 0x000fea0003800200 */
.L_x_20:
[----:B------:R-:W-:Y:S05]  /*1de0*/  WARPSYNC.ALL ;  /* 0x0000000000007948 */ /* 0x000fea0003800000 */
[----:B------:R-:W2:Y:S01]  /*1df0*/  LDG.E.64 R32, desc[UR36][R18.64] ;  /* 0x0000002412207981 */ /* 0x000ea2000c1e1b00 */
[----:B------:R-:W-:Y:S01]  /*1e00*/  BSSY.RECONVERGENT B0, `(.L_x_29) ;  /* 0x0000051000007945 */ /* 0x000fe20003800200 */
[----:B--2---:R-:W-:-:S03]  /*1e10*/  DADD R8, R32, -R8 ;  /* 0x0000000020087229 */ /* 0x004fc60000000808 */
[----:B------:R-:W-:Y:S08]  /*1e20*/  @P1 BRA `(.L_x_30) ;  /* 0x0000000400381947 */ /* 0x000ff00003800000 */
        /* <DEDUP_REMOVED lines=11> */
[----:B------:R-:W-:-:S06]  /*1ee0*/  IMAD.MOV.U32 R33, RZ, RZ, R25 ;  /* 0x000000ffff217224 */ /* 0x000fcc00078e0019 */
[----:B------:R-:W-:Y:S05]  /*1ef0*/  @P1 BREAK.RELIABLE B2 ;  /* 0x0000000000021942 */ /* 0x000fea0003800100 */
[----:B------:R-:W-:Y:S05]  /*1f00*/  @P1 BRA `(.L_x_34) ;  /* 0x0000000000401947 */ /* 0x000fea0003800000 */
[----:B------:R-:W-:-:S07]  /*1f10*/  CS2R R34, SRZ ;  /* 0x0000000000227805 */ /* 0x000fce000001ff00 */
.L_x_33:
[----:B------:R-:W-:Y:S05]  /*1f20*/  BSYNC.RELIABLE B2 ;  /* 0x0000000000027941 */ /* 0x000fea0003800100 */
.L_x_32:
        /* <DEDUP_REMOVED lines=8> */
[----:B------:R-:W-:Y:S02]  /*1fb0*/  FSEL R5, R5, R3, !P2 ;  /* 0x0000000305057208 */ /* 0x000fe40005000000 */
[----:B------:R-:W-:-:S02]  /*1fc0*/  FSEL R4, R4, RZ, !P2 ;  /* 0x000000ff04047208 */ /* 0x000fc40005000000 */
[----:B------:R-:W-:Y:S02]  /*1fd0*/  FSEL R7, R7, R29, !P3 ;  /* 0x0000001d07077208 */ /* 0x000fe40005800000 */
[----:B------:R-:W-:Y:S02]  /*1fe0*/  FSEL R6, R6, RZ, !P3 ;  /* 0x000000ff06067208 */ /* 0x000fe40005800000 */
[----:B------:R-:W-:Y:S02]  /*1ff0*/  LOP3.LUT R35, R35, 0x80000000, R23, 0xb8, !PT ;  /* 0x8000000023237812 */ /* 0x000fe400078eb817 */
[----:B------:R-:W-:-:S07]  /*2000*/  LOP3.LUT R33, R33, 0x80000000, R25, 0xb8, !PT ;  /* 0x8000000021217812 */ /* 0x000fce00078eb819 */
.L_x_34:
[----:B------:R-:W-:Y:S05]  /*2010*/  BSYNC.RECONVERGENT B1 ;  /* 0x0000000000017941 */ /* 0x000fea0003800200 */
.L_x_31:
[----:B------:R-:W-:Y:S01]  /*2020*/  DSETP.NEU.AND P1, PT, |R4|, +INF , PT ;  /* 0x7ff000000400742a */ /* 0x000fe20003f2d200 */
[----:B------:R-:W-:Y:S02]  /*2030*/  IMAD.MOV.U32 R36, RZ, RZ, 0x0 ;  /* 0x00000000ff247424 */ /* 0x000fe400078e00ff */
[----:B------:R-:W-:-:S11]  /*2040*/  IMAD.MOV.U32 R37, RZ, RZ, 0x3ff00000 ;  /* 0x3ff00000ff257424 */ /* 0x000fd600078e00ff */
[----:B------:R-:W-:Y:S05]  /*2050*/  @!P1 BRA `(.L_x_35) ;  /* 0x00000000000c9947 */ /* 0x000fea0003800000 */
[----:B------:R-:W-:-:S14]  /*2060*/  DSETP.NEU.AND P1, PT, |R6|, +INF , PT ;  /* 0x7ff000000600742a */ /* 0x000fdc0003f2d200 */
[----:B------:R-:W-:Y:S05]  /*2070*/  @P1 BRA `(.L_x_36) ;  /* 0x0000000000401947 */ /* 0x000fea0003800000 */
[----:B------:R-:W-:-:S07]  /*2080*/  CS2R R36, SRZ ;  /* 0x0000000000247805 */ /* 0x000fce000001ff00 */
.L_x_35:
        /* <DEDUP_REMOVED lines=15> */
.L_x_36:
        /* <DEDUP_REMOVED lines=16> */
[----:B------:R-:W-:Y:S02]  /*2280*/  FSEL R32, R32, RZ, !P1 ;  /* 0x000000ff20207208 */ /* 0x000fe40004800000 */
[----:B------:R-:W-:Y:S02]  /*2290*/  FSEL R33, R33, R3, !P1 ;  /* 0x0000000321217208 */ /* 0x000fe40004800000 */
[----:B------:R-:W-:Y:S02]  /*22a0*/  FSEL R5, R5, R11, !P0 ;  /* 0x0000000b05057208 */ /* 0x000fe40004000000 */
[----:B------:R-:W-:Y:S02]  /*22b0*/  FSEL R4, R4, RZ, !P0 ;  /* 0x000000ff04047208 */ /* 0x000fe40004000000 */
[----:B------:R-:W-:Y:S02]  /*22c0*/  FSEL R7, R7, R13, !P2 ;  /* 0x0000000d07077208 */ /* 0x000fe40005000000 */
[----:B------:R-:W-:-:S07]  /*22d0*/  FSEL R6, R6, RZ, !P2 ;  /* 0x000000ff06067208 */ /* 0x000fce0005000000 */
.L_x_37:
[----:B------:R-:W-:-:S08]  /*22e0*/  DMUL R6, R34, R6 ;  /* 0x0000000622067228 */ /* 0x000fd00000000000 */
[----:B------:R-:W-:-:S08]  /*22f0*/  DFMA R6, R32, R4, R6 ;  /* 0x000000042006722b */ /* 0x000fd00000000006 */
[----:B------:R-:W-:-:S11]  /*2300*/  DMUL R10, R6, +INF ;  /* 0x7ff00000060a7828 */ /* 0x000fd60000000000 */
.L_x_30:
[----:B------:R-:W-:Y:S05]  /*2310*/  BSYNC.RECONVERGENT B0 ;  /* 0x0000000000007941 */ /* 0x000fea0003800200 */
.L_x_29:
[----:B------:R-:W-:Y:S05]  /*2320*/  WARPSYNC.ALL ;  /* 0x0000000000007948 */ /* 0x000fea0003800000 */
[----:B------:R-:W2:Y:S01]  /*2330*/  LDG.E.64 R4, desc[UR36][R18.64+0x8] ;  /* 0x0000082412047981 */ /* 0x000ea2000c1e1b00 */
[----:B------:R-:W-:Y:S01]  /*2340*/  MOV R0, 0x0 ;  /* 0x0000000000007802 */ /* 0x000fe20000000f00 */
[----:B------:R-:W0:Y:S01]  /*2350*/  LDCU.64 UR4, c[0x4][0x58] ;  /* 0x01000b00ff0477ac */ /* 0x000e220008000a00 */
[----:B------:R-:W-:Y:S01]  /*2360*/  IMAD.MOV.U32 R6, RZ, RZ, R2 ;  /* 0x000000ffff067224 */ /* 0x000fe200078e0002 */
[----:B------:R1:W-:Y:S01]  /*2370*/  STL.64 [R1+0x8], R8 ;  /* 0x0000080801007387 */ /* 0x0003e20000100a00 */
[----:B------:R1:W3:Y:S01]  /*2380*/  LDC.64 R12, c[0x4][R0] ;  /* 0x01000000000c7b82 */ /* 0x0002e20000000a00 */
[----:B------:R-:W-:-:S02]  /*2390*/  IMAD.MOV.U32 R7, RZ, RZ, R26 ;  /* 0x000000ffff077224 */ /* 0x000fc400078e001a */
[----:B------:R1:W-:Y:S01]  /*23a0*/  STL [R1], R28 ;  /* 0x0000001c01007387 */ /* 0x0003e20000100800 */
[----:B--2---:R-:W-:Y:S01]  /*23b0*/  DADD R10, R4, -R10 ;  /* 0x00000000040a7229 */ /* 0x004fe2000000080a */
[----:B0-----:R-:W-:Y:S02]  /*23c0*/  IMAD.U32 R4, RZ, RZ, UR4 ;  /* 0x00000004ff047e24 */ /* 0x001fe4000f8e00ff */
[----:B------:R-:W-:-:S04]  /*23d0*/  IMAD.U32 R5, RZ, RZ, UR5 ;  /* 0x00000005ff057e24 */ /* 0x000fc8000f8e00ff */
[----:B---3--:R1:W-:Y:S04]  /*23e0*/  STL.64 [R1+0x10], R10 ;  /* 0x0000100a01007387 */ /* 0x0083e80000100a00 */
[----:B------:R-:W-:-:S07]  /*23f0*/  LEPC R20, `(.L_x_38) ;  /* 0x000000001014794e */ /* 0x000fce0000000000 */
[----:B-1----:R-:W-:Y:S05]  /*2400*/  CALL.ABS.NOINC R12 ;  /* 0x000000000c007343 */ /* 0x002fea0003c00000 */
.L_x_38:
[----:B------:R-:W2:Y:S01]  /*2410*/  LDG.E.128 R4, desc[UR36][R18.64] ;  /* 0x0000002412047981 */ /* 0x000ea2000c1e1d00 */
[----:B------:R-:W-:Y:S01]  /*2420*/  BSSY.RECONVERGENT B0, `(.L_x_39) ;  /* 0x000005d000007945 */ /* 0x000fe20003800200 */
        /* <DEDUP_REMOVED lines=28> */
.L_x_43:
[----:B------:R-:W-:Y:S05]  /*25f0*/  BSYNC.RELIABLE B2 ;  /* 0x0000000000027941 */ /* 0x000fea0003800100 */
.L_x_42:
        /* <DEDUP_REMOVED lines=14> */
.L_x_44:
[----:B------:R-:W-:Y:S05]  /*26e0*/  BSYNC.RECONVERGENT B1 ;  /* 0x0000000000017941 */ /* 0x000fea0003800200 */
.L_x_41:
[----:B------:R-:W-:Y:S01]  /*26f0*/  DSETP.NEU.AND P2, PT, |R8|, +INF , PT ;  /* 0x7ff000000800742a */ /* 0x000fe20003f4d200 */
[----:B------:R-:W-:Y:S02]  /*2700*/  IMAD.MOV.U32 R40, RZ, RZ, 0x0 ;  /* 0x00000000ff287424 */ /* 0x000fe400078e00ff */
[----:B------:R-:W-:-:S11]  /*2710*/  IMAD.MOV.U32 R41, RZ, RZ, 0x3ff00000 ;  /* 0x3ff00000ff297424 */ /* 0x000fd600078e00ff */
[----:B------:R-:W-:Y:S05]  /*2720*/  @!P2 BRA `(.L_x_45) ;  /* 0x00000000000ca947 */ /* 0x000fea0003800000 */
[----:B------:R-:W-:-:S14]  /*2730*/  DSETP.NEU.AND P2, PT, |R36|, +INF , PT ;  /* 0x7ff000002400742a */ /* 0x000fdc0003f4d200 */
[----:B------:R-:W-:Y:S05]  /*2740*/  @P2 BRA `(.L_x_46) ;  /* 0x0000000000402947 */ /* 0x000fea0003800000 */
[----:B------:R-:W-:-:S07]  /*2750*/  CS2R R40, SRZ ;  /* 0x0000000000287805 */ /* 0x000fce000001ff00 */
.L_x_45:
        /* <DEDUP_REMOVED lines=15> */
.L_x_46:
        /* <DEDUP_REMOVED lines=10> */
[----:B------:R-:W-:Y:S02]  /*28f0*/  DSETP.NAN.AND P3, PT, R38, R38, PT ;  /* 0x000000262600722a */ /* 0x000fe40003f68000 */
[----:B------:R-:W-:Y:S02]  /*2900*/  FSEL R29, R11, R3, !P0 ;  /* 0x000000030b1d7208 */ /* 0x000fe40004000000 */
[----:B------:R-:W-:Y:S01]  /*2910*/  FSEL R10, R10, RZ, !P0 ;  /* 0x000000ff0a0a7208 */ /* 0x000fe20004000000 */
[----:B------:R-:W-:Y:S01]  /*2920*/  DSETP.NAN.AND P0, PT, R8, R8, PT ;  /* 0x000000080800722a */ /* 0x000fe20003f08000 */
[----:B------:R-:W-:-:S02]  /*2930*/  LOP3.LUT R11, RZ, 0x80000000, R37, 0xb8, !PT ;  /* 0x80000000ff0b7812 */ /* 0x000fc400078eb825 */
[----:B------:R-:W-:Y:S02]  /*2940*/  LOP3.LUT R3, RZ, 0x80000000, R9, 0xb8, !PT ;  /* 0x80000000ff037812 */ /* 0x000fe400078eb809 */
[----:B------:R-:W-:Y:S01]  /*2950*/  FSEL R37, R37, R11, !P2 ;  /* 0x0000000b25257208 */ /* 0x000fe20005000000 */
[----:B------:R-:W-:Y:S01]  /*2960*/  IMAD.MOV.U32 R11, RZ, RZ, R29 ;  /* 0x000000ffff0b7224 */ /* 0x000fe200078e001d */
[----:B------:R-:W-:Y:S02]  /*2970*/  FSEL R39, R39, R35, !P3 ;  /* 0x0000002327277208 */ /* 0x000fe40005800000 */
[----:B------:R-:W-:Y:S02]  /*2980*/  FSEL R38, R38, RZ, !P3 ;  /* 0x000000ff26267208 */ /* 0x000fe40005800000 */
[----:B------:R-:W-:Y:S02]  /*2990*/  FSEL R9, R9, R3, !P0 ;  /* 0x0000000309097208 */ /* 0x000fe40004000000 */
[----:B------:R-:W-:-:S02]  /*29a0*/  FSEL R8, R8, RZ, !P0 ;  /* 0x000000ff08087208 */ /* 0x000fc40004000000 */
[----:B------:R-:W-:-:S07]  /*29b0*/  FSEL R36, R36, RZ, !P2 ;  /* 0x000000ff24247208 */ /* 0x000fce0005000000 */
.L_x_47:
[----:B------:R-:W-:-:S08]  /*29c0*/  DMUL R34, R36, R38 ;  /* 0x0000002624227228 */ /* 0x000fd00000000000 */
[----:B------:R-:W-:-:S08]  /*29d0*/  DFMA R34, R8, R10, -R34 ;  /* 0x0000000a0822722b */ /* 0x000fd00000000822 */
[----:B------:R-:W-:-:S11]  /*29e0*/  DMUL R34, R34, +INF ;  /* 0x7ff0000022227828 */ /* 0x000fd60000000000 */
.L_x_40:
[----:B------:R-:W-:Y:S05]  /*29f0*/  BSYNC.RECONVERGENT B0 ;  /* 0x0000000000007941 */ /* 0x000fea0003800200 */
.L_x_39:
[----:B------:R-:W2:Y:S01]  /*2a00*/  LDG.E.128 R8, desc[UR36][R16.64] ;  /* 0x0000002410087981 */ /* 0x000ea2000c1e1d00 */
[----:B------:R-:W-:Y:S01]  /*2a10*/  BSSY.RECONVERGENT B0, `(.L_x_48) ;  /* 0x0000051000007945 */ /* 0x000fe20003800200 */
[----:B--2---:R-:W-:-:S03]  /*2a20*/  DADD R8, R8, R34 ;  /* 0x0000000008087229 */ /* 0x004fc60000000022 */
        /* <DEDUP_REMOVED lines=16> */
.L_x_52:
[----:B------:R-:W-:Y:S05]  /*2b30*/  BSYNC.RELIABLE B2 ;  /* 0x0000000000027941 */ /* 0x000fea0003800100 */
.L_x_51:
        /* <DEDUP_REMOVED lines=14> */
.L_x_53:
[----:B------:R-:W-:Y:S05]  /*2c20*/  BSYNC.RECONVERGENT B1 ;  /* 0x0000000000017941 */ /* 0x000fea0003800200 */
.L_x_50:
[----:B------:R-:W-:Y:S01]  /*2c30*/  DSETP.NEU.AND P1, PT, |R4|, +INF , PT ;  /* 0x7ff000000400742a */ /* 0x000fe20003f2d200 */
[----:B------:R-:W-:Y:S02]  /*2c40*/  IMAD.MOV.U32 R38, RZ, RZ, 0x0 ;  /* 0x00000000ff267424 */ /* 0x000fe400078e00ff */
[----:B------:R-:W-:-:S11]  /*2c50*/  IMAD.MOV.U32 R39, RZ, RZ, 0x3ff00000 ;  /* 0x3ff00000ff277424 */ /* 0x000fd600078e00ff */
[----:B------:R-:W-:Y:S05]  /*2c60*/  @!P1 BRA `(.L_x_54) ;  /* 0x00000000000c9947 */ /* 0x000fea0003800000 */
[----:B------:R-:W-:-:S14]  /*2c70*/  DSETP.NEU.AND P1, PT, |R6|, +INF , PT ;  /* 0x7ff000000600742a */ /* 0x000fdc0003f2d200 */
[----:B------:R-:W-:Y:S05]  /*2c80*/  @P1 BRA `(.L_x_55) ;  /* 0x0000000000401947 */ /* 0x000fea0003800000 */
[----:B------:R-:W-:-:S07]  /*2c90*/  CS2R R38, SRZ ;  /* 0x0000000000267805 */ /* 0x000fce000001ff00 */
.L_x_54:
        /* <DEDUP_REMOVED lines=15> */
.L_x_55:
        /* <DEDUP_REMOVED lines=22> */
.L_x_56:
[----:B------:R-:W-:-:S08]  /*2ef0*/  DMUL R6, R36, R6 ;  /* 0x0000000624067228 */ /* 0x000fd00000000000 */
[----:B------:R-:W-:-:S08]  /*2f00*/  DFMA R6, R34, R4, R6 ;  /* 0x000000042206722b */ /* 0x000fd00000000006 */
[----:B------:R-:W-:-:S11]  /*2f10*/  DMUL R12, R6, +INF ;  /* 0x7ff00000060c7828 */ /* 0x000fd60000000000 */
.L_x_49:
[----:B------:R-:W-:Y:S05]  /*2f20*/  BSYNC.RECONVERGENT B0 ;  /* 0x0000000000007941 */ /* 0x000fea0003800200 */
.L_x_48:
[----:B------:R-:W-:Y:S01]  /*2f30*/  DADD R10, R12, R10 ;  /* 0x000000000c0a7229 */ /* 0x000fe2000000000a */
[----:B------:R-:W-:Y:S01]  /*2f40*/  MOV R0, 0x0 ;  /* 0x0000000000007802 */ /* 0x000fe20000000f00 */
[----:B------:R0:W-:Y:S01]  /*2f50*/  STL.64 [R1+0x8], R8 ;  /* 0x0000080801007387 */ /* 0x0001e20000100a00 */
[----:B------:R-:W1:Y:S01]  /*2f60*/  LDCU.64 UR4, c[0x4][0x58] ;  /* 0x01000b00ff0477ac */ /* 0x000e620008000a00 */
[----:B------:R-:W-:Y:S01]  /*2f70*/  ISETP.NE.AND P0, PT, R27, RZ, PT ;  /* 0x000000ff1b00720c */ /* 0x000fe20003f05270 */
[----:B------:R0:W2:Y:S01]  /*2f80*/  LDC.64 R12, c[0x4][R0] ;  /* 0x01000000000c7b82 */ /* 0x0000a20000000a00 */
[----:B------:R0:W-:Y:S01]  /*2f90*/  STL [R1], R28 ;  /* 0x0000001c01007387 */ /* 0x0001e20000100800 */
[----:B------:R-:W-:Y:S01]  /*2fa0*/  IMAD.MOV.U32 R6, RZ, RZ, R2 ;  /* 0x000000ffff067224 */ /* 0x000fe200078e0002 */
[----:B------:R-:W-:Y:S01]  /*2fb0*/  P2R R27, PR, RZ, 0x1 ;  /* 0x00000001ff1b7803 */ /* 0x000fe20000000000 */
[----:B------:R-:W-:Y:S01]  /*2fc0*/  IMAD.MOV.U32 R7, RZ, RZ, R26 ;  /* 0x000000ffff077224 */ /* 0x000fe200078e001a */
[----:B------:R0:W-:Y:S01]  /*2fd0*/  STL.64 [R1+0x10], R10 ;  /* 0x0000100a01007387 */ /* 0x0001e20000100a00 */
[----:B-1----:R-:W-:-:S02]  /*2fe0*/  IMAD.U32 R4, RZ, RZ, UR4 ;  /* 0x00000004ff047e24 */ /* 0x002fc4000f8e00ff */
[----:B0-----:R-:W-:-:S07]  /*2ff0*/  IMAD.U32 R5, RZ, RZ, UR5 ;  /* 0x00000005ff057e24 */ /* 0x001fce000f8e00ff */
[----:B------:R-:W-:-:S07]  /*3000*/  LEPC R20, `(.L_x_57) ;  /* 0x000000001014794e */ /* 0x000fce0000000000 */
[----:B--2---:R-:W-:Y:S05]  /*3010*/  CALL.ABS.NOINC R12 ;  /* 0x000000000c007343 */ /* 0x004fea0003c00000 */
.L_x_57:
[----:B------:R-:W-:Y:S01]  /*3020*/  ISETP.NE.AND P6, PT, R27, RZ, PT ;  /* 0x000000ff1b00720c */ /* 0x000fe20003fc5270 */
[----:B------:R-:W-:-:S12]  /*3030*/  BSSY.RECONVERGENT B0, `(.L_x_58) ;  /* 0x00000bd000007945 */ /* 0x000fd80003800200 */
[----:B------:R-:W-:Y:S05]  /*3040*/  @!P6 BRA `(.L_x_59) ;  /* 0x000000040078e947 */ /* 0x000fea0003800000 */
        /* <DEDUP_REMOVED lines=18> */
[----:B------:R-:W-:-:S13]  /*3170*/  PLOP3.LUT P0, PT, PT, PT, PT, 0x80, 0x8 ;  /* 0x000000000008781c */ /* 0x000fda0003f0f070 */
[----:B------:R-:W-:Y:S05]  /*3180*/  @P1 BREAK.RELIABLE B3 ;  /* 0x0000000000031942 */ /* 0x000fea0003800100 */
[----:B------:R-:W-:Y:S05]  /*3190*/  @P1 BRA `(.L_x_65) ;  /* 0x0000000000441947 */ /* 0x000fea0003800000 */
[----:B------:R-:W-:-:S07]  /*31a0*/  CS2R R12, SRZ ;  /* 0x00000000000c7805 */ /* 0x000fce000001ff00 */
.L_x_64:
[----:B------:R-:W-:Y:S05]  /*31b0*/  BSYNC.RELIABLE B3 ;  /* 0x0000000000037941 */ /* 0x000fea0003800100 */
.L_x_63:
[----:B------:R-:W-:Y:S01]  /*31c0*/  DSETP.NAN.AND P1, PT, R4, R4, PT ;  /* 0x000000040400722a */ /* 0x000fe20003f28000 */
[----:B------:R-:W-:Y:S01]  /*31d0*/  LOP3.LUT R3, RZ, 0x80000000, R5, 0xb8, !PT ;  /* 0x80000000ff037812 */ /* 0x000fe200078eb805 */
[----:B------:R-:W-:Y:S01]  /*31e0*/  DSETP.NEU.AND P3, PT, |R24|, +INF , PT ;  /* 0x7ff000001800742a */ /* 0x000fe20003f6d200 */
[----:B------:R-:W-:Y:S01]  /*31f0*/  LOP3.LUT R23, R13, 0x80000000, R23, 0xb8, !PT ;  /* 0x800000000d177812 */ /* 0x000fe200078eb817 */
[----:B------:R-:W-:Y:S01]  /*3200*/  DSETP.NAN.AND P2, PT, R6, R6, PT ;  /* 0x000000060600722a */ /* 0x000fe20003f48000 */
[----:B------:R-:W-:Y:S01]  /*3210*/  LOP3.LUT R13, RZ, 0x80000000, R7, 0xb8, !PT ;  /* 0x80000000ff0d7812 */ /* 0x000fe200078eb807 */
[----:B------:R-:W-:Y:S01]  /*3220*/  IMAD.MOV.U32 R22, RZ, RZ, R12 ;  /* 0x000000ffff167224 */ /* 0x000fe200078e000c */
[----:B------:R-:W-:Y:S01]  /*3230*/  FSEL R5, R5, R3, !P1 ;  /* 0x0000000305057208 */ /* 0x000fe20004800000 */
[----:B------:R-:W-:Y:S01]  /*3240*/  IMAD.MOV.U32 R24, RZ, RZ, RZ ;  /* 0x000000ffff187224 */ /* 0x000fe200078e00ff */
[----:B------:R-:W-:Y:S02]  /*3250*/  FSEL R3, RZ, 1.875, P3 ;  /* 0x3ff00000ff037808 */ /* 0x000fe40001800000 */
[----:B------:R-:W-:-:S02]  /*3260*/  PLOP3.LUT P0, PT, PT, PT, PT, 0x8, 0x80 ;  /* 0x000000000080781c */ /* 0x000fc40003f0e170 */
[----:B------:R-:W-:Y:S02]  /*3270*/  FSEL R4, R4, RZ, !P1 ;  /* 0x000000ff04047208 */ /* 0x000fe40004800000 */
[----:B------:R-:W-:Y:S02]  /*3280*/  FSEL R7, R7, R13, !P2 ;  /* 0x0000000d07077208 */ /* 0x000fe40005000000 */
[----:B------:R-:W-:Y:S02]  /*3290*/  FSEL R6, R6, RZ, !P2 ;  /* 0x000000ff06067208 */ /* 0x000fe40005000000 */
[----:B------:R-:W-:-:S07]  /*32a0*/  LOP3.LUT R25, R3, 0x80000000, R25, 0xb8, !PT ;  /* 0x8000000003197812 */ /* 0x000fce00078eb819 */
.L_x_65:
[----:B------:R-:W-:Y:S05]  /*32b0*/  BSYNC.RECONVERGENT B2 ;  /* 0x0000000000027941 */ /* 0x000fea0003800200 */
.L_x_62:
[----:B------:R-:W-:Y:S01]  /*32c0*/  DSETP.NEU.AND P1, PT, |R4|, +INF , PT ;  /* 0x7ff000000400742a */ /* 0x000fe20003f2d200 */
[----:B------:R-:W-:Y:S02]  /*32d0*/  IMAD.MOV.U32 R12, RZ, RZ, 0x0 ;  /* 0x00000000ff0c7424 */ /* 0x000fe400078e00ff */
[----:B------:R-:W-:-:S11]  /*32e0*/  IMAD.MOV.U32 R13, RZ, RZ, 0x3ff00000 ;  /* 0x3ff00000ff0d7424 */ /* 0x000fd600078e00ff */
[----:B------:R-:W-:Y:S05]  /*32f0*/  @!P1 BRA `(.L_x_66) ;  /* 0x00000000000c9947 */ /* 0x000fea0003800000 */
[----:B------:R-:W-:-:S14]  /*3300*/  DSETP.NEU.AND P1, PT, |R6|, +INF , PT ;  /* 0x7ff000000600742a */ /* 0x000fdc0003f2d200 */
[----:B------:R-:W-:Y:S05]  /*3310*/  @P1 BRA `(.L_x_67) ;  /* 0x0000000000401947 */ /* 0x000fea0003800000 */
[----:B------:R-:W-:-:S07]  /*3320*/  CS2R R12, SRZ ;  /* 0x00000000000c7805 */ /* 0x000fce000001ff00 */
.L_x_66:
        /* <DEDUP_REMOVED lines=15> */
.L_x_67:
        /* <DEDUP_REMOVED lines=22> */
.L_x_68:
[C---:B------:R-:W-:Y:S02]  /*3580*/  DMUL R8, R6.reuse, R24 ;  /* 0x0000001806087228 */ /* 0x040fe40000000000 */
[----:B------:R-:W-:-:S06]  /*3590*/  DMUL R6, R6, R22 ;  /* 0x0000001606067228 */ /* 0x000fcc0000000000 */
[C---:B------:R-:W-:Y:S02]  /*35a0*/  DFMA R8, R4.reuse, R22, -R8 ;  /* 0x000000160408722b */ /* 0x040fe40000000808 */
[----:B------:R-:W-:-:S06]  /*35b0*/  DFMA R6, R4, R24, R6 ;  /* 0x000000180406722b */ /* 0x000fcc0000000006 */
[----:B------:R-:W-:Y:S02]  /*35c0*/  DMUL R8, R8, +INF ;  /* 0x7ff0000008087828 */ /* 0x000fe40000000000 */
[----:B------:R-:W-:-:S11]  /*35d0*/  DMUL R10, R6, +INF ;  /* 0x7ff00000060a7828 */ /* 0x000fd60000000000 */
.L_x_61:
[----:B------:R-:W-:Y:S05]  /*35e0*/  BSYNC.RECONVERGENT B1 ;  /* 0x0000000000017941 */ /* 0x000fea0003800200 */
.L_x_60:
[----:B------:R-:W2:Y:S02]  /*35f0*/  LDG.E.128 R4, desc[UR36][R18.64] ;  /* 0x0000002412047981 */ /* 0x000ea4000c1e1d00 */
[----:B--2---:R-:W-:Y:S02]  /*3600*/  DADD R8, R4, -R8 ;  /* 0x0000000004087229 */ /* 0x004fe40000000808 */
[----:B------:R-:W-:Y:S01]  /*3610*/  DADD R10, R6, -R10 ;  /* 0x00000000060a7229 */ /* 0x000fe2000000080a */
[----:B------:R-:W-:Y:S10]  /*3620*/  BRA `(.L_x_69) ;  /* 0x0000000400747947 */ /* 0x000ff40003800000 */
.L_x_59:
        /* <DEDUP_REMOVED lines=22> */
.L_x_74:
[----:B------:R-:W-:Y:S05]  /*3790*/  BSYNC.RELIABLE B3 ;  /* 0x0000000000037941 */ /* 0x000fea0003800100 */
.L_x_73:
        /* <DEDUP_REMOVED lines=15> */
.L_x_75:
[----:B------:R-:W-:Y:S05]  /*3890*/  BSYNC.RECONVERGENT B2 ;  /* 0x0000000000027941 */ /* 0x000fea0003800200 */
.L_x_72:
[----:B------:R-:W-:Y:S01]  /*38a0*/  DSETP.NEU.AND P1, PT, |R4|, +INF , PT ;  /* 0x7ff000000400742a */ /* 0x000fe20003f2d200 */
[----:B------:R-:W-:Y:S02]  /*38b0*/  IMAD.MOV.U32 R18, RZ, RZ, 0x0 ;  /* 0x00000000ff127424 */ /* 0x000fe400078e00ff */
[----:B------:R-:W-:-:S11]  /*38c0*/  IMAD.MOV.U32 R19, RZ, RZ, 0x3ff00000 ;  /* 0x3ff00000ff137424 */ /* 0x000fd600078e00ff */
[----:B------:R-:W-:Y:S05]  /*38d0*/  @!P1 BRA `(.L_x_76) ;  /* 0x00000000000c9947 */ /* 0x000fea0003800000 */
[----:B------:R-:W-:-:S14]  /*38e0*/  DSETP.NEU.AND P1, PT, |R6|, +INF , PT ;  /* 0x7ff000000600742a */ /* 0x000fdc0003f2d200 */
[----:B------:R-:W-:Y:S05]  /*38f0*/  @P1 BRA `(.L_x_77) ;  /* 0x0000000000401947 */ /* 0x000fea0003800000 */
[----:B------:R-:W-:-:S07]  /*3900*/  CS2R R18, SRZ ;  /* 0x0000000000127805 */ /* 0x000fce000001ff00 */
.L_x_76:
        /* <DEDUP_REMOVED lines=15> */
.L_x_77:
        /* <DEDUP_REMOVED lines=22> */
.L_x_78:
[C---:B------:R-:W-:Y:S02]  /*3b60*/  DMUL R8, R6.reuse, R24 ;  /* 0x0000001806087228 */ /* 0x040fe40000000000 */
[----:B------:R-:W-:-:S06]  /*3b70*/  DMUL R6, R6, R22 ;  /* 0x0000001606067228 */ /* 0x000fcc0000000000 */
[C---:B------:R-:W-:Y:S02]  /*3b80*/  DFMA R8, R4.reuse, R22, -R8 ;  /* 0x000000160408722b */ /* 0x040fe40000000808 */
[----:B------:R-:W-:-:S06]  /*3b90*/  DFMA R6, R4, R24, R6 ;  /* 0x000000180406722b */ /* 0x000fcc0000000006 */
[----:B------:R-:W-:Y:S02]  /*3ba0*/  DMUL R8, R8, +INF ;  /* 0x7ff0000008087828 */ /* 0x000fe40000000000 */
[----:B------:R-:W-:-:S11]  /*3bb0*/  DMUL R10, R6, +INF ;  /* 0x7ff00000060a7828 */ /* 0x000fd60000000000 */
.L_x_71:
[----:B------:R-:W-:Y:S05]  /*3bc0*/  BSYNC.RECONVERGENT B1 ;  /* 0x0000000000017941 */ /* 0x000fea0003800200 */
.L_x_70:
[----:B------:R-:W2:Y:S02]  /*3bd0*/  LDG.E.128 R4, desc[UR36][R16.64] ;  /* 0x0000002410047981 */ /* 0x000ea4000c1e1d00 */
[----:B--2---:R-:W-:Y:S02]  /*3be0*/  DADD R8, R4, R8 ;  /* 0x0000000004087229 */ /* 0x004fe40000000008 */
[----:B------:R-:W-:-:S11]  /*3bf0*/  DADD R10, R6, R10 ;  /* 0x00000000060a7229 */ /* 0x000fd6000000000a */
.L_x_69:
[----:B------:R-:W-:Y:S05]  /*3c00*/  BSYNC.RECONVERGENT B0 ;  /* 0x0000000000007941 */ /* 0x000fea0003800200 */
.L_x_58:
[----:B------:R-:W0:Y:S01]  /*3c10*/  LDCU.64 UR4, c[0x0][0x398] ;  /* 0x00007300ff0477ac */ /* 0x000e220008000a00 */
[--C-:B------:R-:W-:Y:S01]  /*3c20*/  SHF.R.S64 R12, RZ, 0x1c, R28.reuse ;  /* 0x0000001cff0c7819 */ /* 0x100fe2000000101c */
[----:B------:R1:W-:Y:S01]  /*3c30*/  STL [R1], R28 ;  /* 0x0000001c01007387 */ /* 0x0003e20000100800 */
[----:B------:R-:W-:Y:S01]  /*3c40*/  SHF.R.S32.HI R0, RZ, 0x1c, R28 ;  /* 0x0000001cff007819 */ /* 0x000fe2000001141c */
[----:B------:R-:W-:Y:S02]  /*3c50*/  IMAD.MOV.U32 R6, RZ, RZ, R2 ;  /* 0x000000ffff067224 */ /* 0x000fe400078e0002 */
[----:B------:R1:W-:Y:S01]  /*3c60*/  STL.64 [R1+0x8], R8 ;  /* 0x0000080801007387 */ /* 0x0003e20000100a00 */
[----:B------:R-:W-:-:S03]  /*3c70*/  IMAD.MOV.U32 R7, RZ, RZ, R26 ;  /* 0x000000ffff077224 */ /* 0x000fc600078e001a */
[----:B------:R1:W-:Y:S01]  /*3c80*/  STL.64 [R1+0x10], R10 ;  /* 0x0000100a01007387 */ /* 0x0003e20000100a00 */
[----:B0-----:R-:W-:-:S04]  /*3c90*/  IADD3 R12, P0, PT, R12, UR4, RZ ;  /* 0x000000040c0c7c10 */ /* 0x001fc8000ff1e0ff */
[----:B------:R-:W-:Y:S01]  /*3ca0*/  IADD3.X R13, PT, PT, R0, UR5, RZ, P0, !PT ;  /* 0x00000005000d7c10 */ /* 0x000fe200087fe4ff */
[----:B------:R-:W0:Y:S01]  /*3cb0*/  LDCU.64 UR4, c[0x4][0x58] ;  /* 0x01000b00ff0477ac */ /* 0x000e220008000a00 */
[----:B------:R-:W-:-:S03]  /*3cc0*/  MOV R0, 0x0 ;  /* 0x0000000000007802 */ /* 0x000fc60000000f00 */
[----:B------:R1:W-:Y:S01]  /*3cd0*/  STG.E.128 desc[UR36][R12.64], R8 ;  /* 0x000000080c007986 */ /* 0x0003e2000c101d24 */
[----:B------:R1:W2:Y:S03]  /*3ce0*/  LDC.64 R14, c[0x4][R0] ;  /* 0x01000000000e7b82 */ /* 0x0002a60000000a00 */
[----:B------:R1:W-:Y:S01]  /*3cf0*/  STG.E.128 desc[UR36][R16.64], R8 ;  /* 0x0000000810007986 */ /* 0x0003e2000c101d24 */
[----:B0-----:R-:W-:Y:S02]  /*3d00*/  IMAD.U32 R4, RZ, RZ, UR4 ;  /* 0x00000004ff047e24 */ /* 0x001fe4000f8e00ff */
[----:B------:R-:W-:-:S07]  /*3d10*/  IMAD.U32 R5, RZ, RZ, UR5 ;  /* 0x00000005ff057e24 */ /* 0x000fce000f8e00ff */
[----:B------:R-:W-:-:S07]  /*3d20*/  LEPC R20, `(.L_x_79) ;  /* 0x000000001014794e */ /* 0x000fce0000000000 */
[----:B-12---:R-:W-:Y:S05]  /*3d30*/  CALL.ABS.NOINC R14 ;  /* 0x000000000e007343 */ /* 0x006fea0003c00000 */
.L_x_79:
[----:B------:R-:W-:Y:S05]  /*3d40*/  EXIT ;  /* 0x000000000000794d */ /* 0x000fea0003800000 */
        .weak           $__internal_0_$__cuda_sm20_div_rn_f64_full
        .type           $__internal_0_$__cuda_sm20_div_rn_f64_full,@function
        .size           $__internal_0_$__cuda_sm20_div_rn_f64_full,($_Z5binExPN4cuda3std3__47complexIdEEmiS4_$__internal_accurate_pow - $__internal_0_$__cuda_sm20_div_rn_f64_full)
$__internal_0_$__cuda_sm20_div_rn_f64_full:
[C---:B------:R-:W-:Y:S01]  /*3d50*/  FSETP.GEU.AND P0, PT, |R7|.reuse, 1.469367938527859385e-39, PT ;  /* 0x001000000700780b */ /* 0x040fe20003f0e200 */
[----:B------:R-:W-:Y:S01]  /*3d60*/  IMAD.MOV.U32 R11, RZ, RZ, R15 ;  /* 0x000000ffff0b7224 */ /* 0x000fe200078e000f */
[C---:B------:R-:W-:Y:S01]  /*3d70*/  LOP3.LUT R4, R7.reuse, 0x800fffff, RZ, 0xc0, !PT ;  /* 0x800fffff07047812 */ /* 0x040fe200078ec0ff */
[----:B------:R-:W-:Y:S01]  /*3d80*/  IMAD.MOV.U32 R12, RZ, RZ, 0x1 ;  /* 0x00000001ff0c7424 */ /* 0x000fe200078e00ff */
[----:B------:R-:W-:Y:S01]  /*3d90*/  LOP3.LUT R24, R7, 0x7ff00000, RZ, 0xc0, !PT ;  /* 0x7ff0000007187812 */ /* 0x000fe200078ec0ff */
[----:B------:R-:W-:Y:S01]  /*3da0*/  IMAD.MOV.U32 R10, RZ, RZ, R14 ;  /* 0x000000ffff0a7224 */ /* 0x000fe200078e000e */
[----:B------:R-:W-:Y:S01]  /*3db0*/  LOP3.LUT R5, R4, 0x3ff00000, RZ, 0xfc, !PT ;  /* 0x3ff0000004057812 */ /* 0x000fe200078efcff */
[----:B------:R-:W-:Y:S01]  /*3dc0*/  IMAD.MOV.U32 R4, RZ, RZ, R6 ;  /* 0x000000ffff047224 */ /* 0x000fe200078e0006 */
[C---:B------:R-:W-:Y:S01]  /*3dd0*/  FSETP.GEU.AND P2, PT, |R11|.reuse, 1.469367938527859385e-39, PT ;  /* 0x001000000b00780b */ /* 0x040fe20003f4e200 */
[----:B------:R-:W-:Y:S01]  /*3de0*/  IMAD.MOV.U32 R19, RZ, RZ, 0x1ca00000 ;  /* 0x1ca00000ff137424 */ /* 0x000fe200078e00ff */
[----:B------:R-:W-:Y:S01]  /*3df0*/  LOP3.LUT R3, R11, 0x7ff00000, RZ, 0xc0, !PT ;  /* 0x7ff000000b037812 */ /* 0x000fe200078ec0ff */
[----:B------:R-:W-:Y:S02]  /*3e00*/  BSSY.RECONVERGENT B1, `(.L_x_80) ;  /* 0x000004e000017945 */ /* 0x000fe40003800200 */
[----:B------:R-:W-:Y:S01]  /*3e10*/  @!P0 DMUL R4, R6, 8.98846567431157953865e+307 ;  /* 0x7fe0000006048828 */ /* 0x000fe20000000000 */
[----:B------:R-:W-:Y:S01]  /*3e20*/  ISETP.GE.U32.AND P1, PT, R3, R24, PT ;  /* 0x000000180300720c */ /* 0x000fe20003f26070 */
[----:B------:R-:W-:-:S04]  /*3e30*/  IMAD.MOV.U32 R25, RZ, RZ, R3 ;  /* 0x000000ffff197224 */ /* 0x000fc800078e0003 */
[----:B------:R-:W0:Y:S02]  /*3e40*/  MUFU.RCP64H R13, R5 ;  /* 0x00000005000d7308 */ /* 0x000e240000001800 */
[----:B------:R-:W-:Y:S02]  /*3e50*/  @!P2 LOP3.LUT R20, R7, 0x7ff00000, RZ, 0xc0, !PT ;  /* 0x7ff000000714a812 */ /* 0x000fe400078ec0ff */
[----:B------:R-:W-:Y:S02]  /*3e60*/  @!P0 LOP3.LUT R24, R5, 0x7ff00000, RZ, 0xc0, !PT ;  /* 0x7ff0000005188812 */ /* 0x000fe400078ec0ff */
[----:B------:R-:W-:-:S03]  /*3e70*/  @!P2 ISETP.GE.U32.AND P3, PT, R3, R20, PT ;  /* 0x000000140300a20c */ /* 0x000fc60003f66070 */
[----:B------:R-:W-:Y:S01]  /*3e80*/  VIADD R30, R24, 0xffffffff ;  /* 0xffffffff181e7836 */ /* 0x000fe20000000000 */
[----:B0-----:R-:W-:-:S08]  /*3e90*/  DFMA R14, R12, -R4, 1 ;  /* 0x3ff000000c0e742b */ /* 0x001fd00000000804 */
[----:B------:R-:W-:-:S08]  /*3ea0*/  DFMA R14, R14, R14, R14 ;  /* 0x0000000e0e0e722b */ /* 0x000fd0000000000e */
[----:B------:R-:W-:Y:S01]  /*3eb0*/  DFMA R20, R12, R14, R12 ;  /* 0x0000000e0c14722b */ /* 0x000fe2000000000c */
[C---:B------:R-:W-:Y:S01]  /*3ec0*/  @!P2 SEL R15, R19.reuse, 0x63400000, !P3 ;  /* 0x63400000130fa807 */ /* 0x040fe20005800000 */
[----:B------:R-:W-:Y:S01]  /*3ed0*/  IMAD.MOV.U32 R12, RZ, RZ, R10 ;  /* 0x000000ffff0c7224 */ /* 0x000fe200078e000a */
[----:B------:R-:W-:Y:S01]  /*3ee0*/  SEL R13, R19, 0x63400000, !P1 ;  /* 0x63400000130d7807 */ /* 0x000fe20004800000 */
[----:B------:R-:W-:Y:S01]  /*3ef0*/  @!P2 IMAD.MOV.U32 R14, RZ, RZ, RZ ;  /* 0x000000ffff0ea224 */ /* 0x000fe200078e00ff */
[--C-:B------:R-:W-:Y:S02]  /*3f00*/  @!P2 LOP3.LUT R15, R15, 0x80000000, R11.reuse, 0xf8, !PT ;  /* 0x800000000f0fa812 */ /* 0x100fe400078ef80b */
[----:B------:R-:W-:Y:S01]  /*3f10*/  LOP3.LUT R13, R13, 0x800fffff, R11, 0xf8, !PT ;  /* 0x800fffff0d0d7812 */ /* 0x000fe200078ef80b */
[----:B------:R-:W-:Y:S01]  /*3f20*/  DFMA R22, R20, -R4, 1 ;  /* 0x3ff000001416742b */ /* 0x000fe20000000804 */
[----:B------:R-:W-:-:S06]  /*3f30*/  @!P2 LOP3.LUT R15, R15, 0x100000, RZ, 0xfc, !PT ;  /* 0x001000000f0fa812 */ /* 0x000fcc00078efcff */
[----:B------:R-:W-:Y:S02]  /*3f40*/  @!P2 DFMA R12, R12, 2, -R14 ;  /* 0x400000000c0ca82b */ /* 0x000fe4000000080e */
[----:B------:R-:W-:-:S08]  /*3f50*/  DFMA R22, R20, R22, R20 ;  /* 0x000000161416722b */ /* 0x000fd00000000014 */
[----:B------:R-:W-:Y:S01]  /*3f60*/  @!P2 LOP3.LUT R25, R13, 0x7ff00000, RZ, 0xc0, !PT ;  /* 0x7ff000000d19a812 */ /* 0x000fe200078ec0ff */
[----:B------:R-:W-:-:S04]  /*3f70*/  DMUL R14, R22, R12 ;  /* 0x0000000c160e7228 */ /* 0x000fc80000000000 */
[----:B------:R-:W-:-:S04]  /*3f80*/  VIADD R29, R25, 0xffffffff ;  /* 0xffffffff191d7836 */ /* 0x000fc80000000000 */
[----:B------:R-:W-:Y:S01]  /*3f90*/  DFMA R20, R14, -R4, R12 ;  /* 0x800000040e14722b */ /* 0x000fe2000000000c */
[----:B------:R-:W-:-:S04]  /*3fa0*/  ISETP.GT.U32.AND P0, PT, R29, 0x7feffffe, PT ;  /* 0x7feffffe1d00780c */ /* 0x000fc80003f04070 */
[----:B------:R-:W-:-:S03]  /*3fb0*/  ISETP.GT.U32.OR P0, PT, R30, 0x7feffffe, P0 ;  /* 0x7feffffe1e00780c */ /* 0x000fc60000704470 */
[----:B------:R-:W-:-:S10]  /*3fc0*/  DFMA R14, R22, R20, R14 ;  /* 0x00000014160e722b */ /* 0x000fd4000000000e */
[----:B------:R-:W-:Y:S05]  /*3fd0*/  @P0 BRA `(.L_x_81) ;  /* 0x00000000006c0947 */ /* 0x000fea0003800000 */
[----:B------:R-:W-:-:S04]  /*3fe0*/  LOP3.LUT R20, R7, 0x7ff00000, RZ, 0xc0, !PT ;  /* 0x7ff0000007147812 */ /* 0x000fc800078ec0ff */
[CC--:B------:R-:W-:Y:S02]  /*3ff0*/  VIADDMNMX R10, R3.reuse, -R20.reuse, 0xb9600000, !PT ;  /* 0xb9600000030a7446 */ /* 0x0c0fe40007800914 */
[----:B------:R-:W-:Y:S02]  /*4000*/  ISETP.GE.U32.AND P0, PT, R3, R20, PT ;  /* 0x000000140300720c */ /* 0x000fe40003f06070 */
[----:B------:R-:W-:Y:S02]  /*4010*/  VIMNMX R10, PT, PT, R10, 0x46a00000, PT ;  /* 0x46a000000a0a7848 */ /* 0x000fe40003fe0100 */
[----:B------:R-:W-:-:S05]  /*4020*/  SEL R3, R19, 0x63400000, !P0 ;  /* 0x6340000013037807 */ /* 0x000fca0004000000 */
[----:B------:R-:W-:Y:S02]  /*4030*/  IMAD.IADD R3, R10, 0x1, -R3 ;  /* 0x000000010a037824 */ /* 0x000fe400078e0a03 */
[----:B------:R-:W-:Y:S02]  /*4040*/  IMAD.MOV.U32 R10, RZ, RZ, RZ ;  /* 0x000000ffff0a7224 */ /* 0x000fe400078e00ff */
[----:B------:R-:W-:-:S06]  /*4050*/  VIADD R11, R3, 0x7fe00000 ;  /* 0x7fe00000030b7836 */ /* 0x000fcc0000000000 */
[----:B------:R-:W-:-:S10]  /*4060*/  DMUL R20, R14, R10 ;  /* 0x0000000a0e147228 */ /* 0x000fd40000000000 */
[----:B------:R-:W-:-:S13]  /*4070*/  FSETP.GTU.AND P0, PT, |R21|, 1.469367938527859385e-39, PT ;  /* 0x001000001500780b */ /* 0x000fda0003f0c200 */
[----:B------:R-:W-:Y:S05]  /*4080*/  @P0 BRA `(.L_x_82) ;  /* 0x0000000000940947 */ /* 0x000fea0003800000 */
[----:B------:R-:W-:Y:S01]  /*4090*/  DFMA R4, R14, -R4, R12 ;  /* 0x800000040e04722b */ /* 0x000fe2000000000c */
[----:B------:R-:W-:-:S09]  /*40a0*/  IMAD.MOV.U32 R10, RZ, RZ, RZ ;  /* 0x000000ffff0a7224 */ /* 0x000fd200078e00ff */
[C---:B------:R-:W-:Y:S02]  /*40b0*/  FSETP.NEU.AND P0, PT, R5.reuse, RZ, PT ;  /* 0x000000ff0500720b */ /* 0x040fe40003f0d000 */
[----:B------:R-:W-:-:S04]  /*40c0*/  LOP3.LUT R7, R5, 0x80000000, R7, 0x48, !PT ;  /* 0x8000000005077812 */ /* 0x000fc800078e4807 */
[----:B------:R-:W-:-:S07]  /*40d0*/  LOP3.LUT R11, R7, R11, RZ, 0xfc, !PT ;  /* 0x0000000b070b7212 */ /* 0x000fce00078efcff */
[----:B------:R-:W-:Y:S05]  /*40e0*/  @!P0 BRA `(.L_x_82) ;  /* 0x00000000007c8947 */ /* 0x000fea0003800000 */
[----:B------:R-:W-:Y:S01]  /*40f0*/  IMAD.MOV R5, RZ, RZ, -R3 ;  /* 0x000000ffff057224 */ /* 0x000fe200078e0a03 */
[----:B------:R-:W-:Y:S01]  /*4100*/  DMUL.RP R10, R14, R10 ;  /* 0x0000000a0e0a7228 */ /* 0x000fe20000008000 */
[----:B------:R-:W-:Y:S01]  /*4110*/  IMAD.MOV.U32 R4, RZ, RZ, RZ ;  /* 0x000000ffff047224 */ /* 0x000fe200078e00ff */
[----:B------:R-:W-:-:S05]  /*4120*/  IADD3 R3, PT, PT, -R3, -0x43300000, RZ ;  /* 0xbcd0000003037810 */ /* 0x000fca0007ffe1ff */
[----:B------:R-:W-:-:S03]  /*4130*/  DFMA R4, R20, -R4, R14 ;  /* 0x800000041404722b */ /* 0x000fc6000000000e */
[----:B------:R-:W-:-:S07]  /*4140*/  LOP3.LUT R7, R11, R7, RZ, 0x3c, !PT ;  /* 0x000000070b077212 */ /* 0x000fce00078e3cff */
[----:B------:R-:W-:-:S04]  /*4150*/  FSETP.NEU.AND P0, PT, |R5|, R3, PT ;  /* 0x000000030500720b */ /* 0x000fc80003f0d200 */
[----:B------:R-:W-:Y:S02]  /*4160*/  FSEL R20, R10, R20, !P0 ;  /* 0x000000140a147208 */ /* 0x000fe40004000000 */
[----:B------:R-:W-:Y:S01]  /*4170*/  FSEL R21, R7, R21, !P0 ;  /* 0x0000001507157208 */ /* 0x000fe20004000000 */
[----:B------:R-:W-:Y:S06]  /*4180*/  BRA `(.L_x_82) ;  /* 0x0000000000547947 */ /* 0x000fec0003800000 */
.L_x_81:
[----:B------:R-:W-:-:S14]  /*4190*/  DSETP.NAN.AND P0, PT, R10, R10, PT ;  /* 0x0000000a0a00722a */ /* 0x000fdc0003f08000 */
[----:B------:R-:W-:Y:S05]  /*41a0*/  @P0 BRA `(.L_x_83) ;  /* 0x0000000000440947 */ /* 0x000fea0003800000 */
[----:B------:R-:W-:-:S14]  /*41b0*/  DSETP.NAN.AND P0, PT, R6, R6, PT ;  /* 0x000000060600722a */ /* 0x000fdc0003f08000 */
[----:B------:R-:W-:Y:S05]  /*41c0*/  @P0 BRA `(.L_x_84) ;  /* 0x0000000000300947 */ /* 0x000fea0003800000 */
[----:B------:R-:W-:Y:S01]  /*41d0*/  ISETP.NE.AND P0, PT, R25, R24, PT ;  /* 0x000000181900720c */ /* 0x000fe20003f05270 */
[----:B------:R-:W-:Y:S02]  /*41e0*/  IMAD.MOV.U32 R20, RZ, RZ, 0x0 ;  /* 0x00000000ff147424 */ /* 0x000fe400078e00ff */
[----:B------:R-:W-:-:S10]  /*41f0*/  IMAD.MOV.U32 R21, RZ, RZ, -0x80000 ;  /* 0xfff80000ff157424 */ /* 0x000fd400078e00ff */
[----:B------:R-:W-:Y:S05]  /*4200*/  @!P0 BRA `(.L_x_82) ;  /* 0x0000000000348947 */ /* 0x000fea0003800000 */
[----:B------:R-:W-:Y:S02]  /*4210*/  ISETP.NE.AND P0, PT, R25, 0x7ff00000, PT ;  /* 0x7ff000001900780c */ /* 0x000fe40003f05270 */
[----:B------:R-:W-:Y:S02]  /*4220*/  LOP3.LUT R21, R11, 0x80000000, R7, 0x48, !PT ;  /* 0x800000000b157812 */ /* 0x000fe400078e4807 */
[----:B------:R-:W-:-:S13]  /*4230*/  ISETP.EQ.OR P0, PT, R24, RZ, !P0 ;  /* 0x000000ff1800720c */ /* 0x000fda0004702670 */
[----:B------:R-:W-:Y:S01]  /*4240*/  @P0 LOP3.LUT R3, R21, 0x7ff00000, RZ, 0xfc, !PT ;  /* 0x7ff0000015030812 */ /* 0x000fe200078efcff */
[----:B------:R-:W-:Y:S02]  /*4250*/  @!P0 IMAD.MOV.U32 R20, RZ, RZ, RZ ;  /* 0x000000ffff148224 */ /* 0x000fe400078e00ff */
[----:B------:R-:W-:Y:S02]  /*4260*/  @P0 IMAD.MOV.U32 R20, RZ, RZ, RZ ;  /* 0x000000ffff140224 */ /* 0x000fe400078e00ff */
[----:B------:R-:W-:Y:S01]  /*4270*/  @P0 IMAD.MOV.U32 R21, RZ, RZ, R3 ;  /* 0x000000ffff150224 */ /* 0x000fe200078e0003 */
[----:B------:R-:W-:Y:S06]  /*4280*/  BRA `(.L_x_82) ;  /* 0x0000000000147947 */ /* 0x000fec0003800000 */
.L_x_84:
[----:B------:R-:W-:Y:S01]  /*4290*/  LOP3.LUT R21, R7, 0x80000, RZ, 0xfc, !PT ;  /* 0x0008000007157812 */ /* 0x000fe200078efcff */
[----:B------:R-:W-:Y:S01]  /*42a0*/  IMAD.MOV.U32 R20, RZ, RZ, R6 ;  /* 0x000000ffff147224 */ /* 0x000fe200078e0006 */
[----:B------:R-:W-:Y:S06]  /*42b0*/  BRA `(.L_x_82) ;  /* 0x0000000000087947 */ /* 0x000fec0003800000 */
.L_x_83:
[----:B------:R-:W-:Y:S01]  /*42c0*/  LOP3.LUT R21, R11, 0x80000, RZ, 0xfc, !PT ;  /* 0x000800000b157812 */ /* 0x000fe200078efcff */
[----:B------:R-:W-:-:S07]  /*42d0*/  IMAD.MOV.U32 R20, RZ, RZ, R10 ;  /* 0x000000ffff147224 */ /* 0x000fce00078e000a */
.L_x_82:
[----:B------:R-:W-:Y:S05]  /*42e0*/  BSYNC.RECONVERGENT B1 ;  /* 0x0000000000017941 */ /* 0x000fea0003800200 */
.L_x_80:
[----:B------:R-:W-:Y:S02]  /*42f0*/  IMAD.MOV.U32 R4, RZ, RZ, R0 ;  /* 0x000000ffff047224 */ /* 0x000fe400078e0000 */
[----:B------:R-:W-:-:S04]  /*4300*/  IMAD.MOV.U32 R5, RZ, RZ, 0x0 ;  /* 0x00000000ff057424 */ /* 0x000fc800078e00ff */
[----:B------:R-:W-:Y:S05]  /*4310*/  RET.REL.NODEC R4 `(_Z5binExPN4cuda3std3__47complexIdEEmiS4_) ;  /* 0xffffffbc04387950 */ /* 0x000fea0003c3ffff */
        .type           $_Z5binExPN4cuda3std3__47complexIdEEmiS4_$__internal_accurate_pow,@function
        .size           $_Z5binExPN4cuda3std3__47complexIdEEmiS4_$__internal_accurate_pow,($_Z5binExPN4cuda3std3__47complexIdEEmiS4_$__internal_trig_reduction_slowpathd - $_Z5binExPN4cuda3std3__47complexIdEEmiS4_$__internal_accurate_pow)
$_Z5binExPN4cuda3std3__47complexIdEEmiS4_$__internal_accurate_pow:
[----:B------:R-:W0:Y:S01]  /*4320*/  MUFU.RCP64H R9, 2 ;  /* 0x4000000000097908 */ /* 0x000e220000001800 */
[----:B------:R-:W-:Y:S01]  /*4330*/  IMAD.MOV.U32 R6, RZ, RZ, 0x0 ;  /* 0x00000000ff067424 */ /* 0x000fe200078e00ff */
[----:B------:R-:W-:Y:S01]  /*4340*/  UMOV UR4, 0x7d2cafe2 ;  /* 0x7d2cafe200047882 */ /* 0x000fe20000000000 */
[----:B------:R-:W-:Y:S01]  /*4350*/  IMAD.MOV.U32 R7, RZ, RZ, 0x40000000 ;  /* 0x40000000ff077424 */ /* 0x000fe200078e00ff */
[----:B------:R-:W-:Y:S01]  /*4360*/  UMOV UR5, 0x3eb0f5ff ;  /* 0x3eb0f5ff00057882 */ /* 0x000fe20000000000 */
[----:B------:R-:W-:Y:S02]  /*4370*/  IMAD.MOV.U32 R8, RZ, RZ, RZ ;  /* 0x000000ffff087224 */ /* 0x000fe400078e00ff */
[----:B------:R-:W-:Y:S02]  /*4380*/  IMAD.MOV.U32 R10, RZ, RZ, 0x41ad3b5a ;  /* 0x41ad3b5aff0a7424 */ /* 0x000fe400078e00ff */
[----:B------:R-:W-:Y:S02]  /*4390*/  IMAD.MOV.U32 R11, RZ, RZ, 0x3ed0f5d2 ;  /* 0x3ed0f5d2ff0b7424 */ /* 0x000fe400078e00ff */
[----:B------:R-:W-:-:S05]  /*43a0*/  IMAD.SHL.U32 R3, R5, 0x2, RZ ;  /* 0x0000000205037824 */ /* 0x000fca00078e00ff */
[----:B------:R-:W-:Y:S01]  /*43b0*/  ISETP.GT.U32.AND P0, PT, R3, -0x2000001, PT ;  /* 0xfdffffff0300780c */ /* 0x000fe20003f04070 */
[----:B0-----:R-:W-:-:S08]  /*43c0*/  DFMA R6, R8, -R6, 1 ;  /* 0x3ff000000806742b */ /* 0x001fd00000000806 */
[----:B------:R-:W-:-:S08]  /*43d0*/  DFMA R6, R6, R6, R6 ;  /* 0x000000060606722b */ /* 0x000fd00000000006 */
[----:B------:R-:W-:-:S08]  /*43e0*/  DFMA R8, R8, R6, R8 ;  /* 0x000000060808722b */ /* 0x000fd00000000008 */
[----:B------:R-:W-:-:S08]  /*43f0*/  DMUL R6, RZ, R8 ;  /* 0x00000008ff067228 */ /* 0x000fd00000000000 */
[----:B------:R-:W-:-:S08]  /*4400*/  DFMA R6, RZ, R8, R6 ;  /* 0x00000008ff06722b */ /* 0x000fd00000000006 */
[CC--:B------:R-:W-:Y:S02]  /*4410*/  DMUL R12, R6.reuse, R6.reuse ;  /* 0x00000006060c7228 */ /* 0x0c0fe40000000000 */
[----:B------:R-:W-:Y:S02]  /*4420*/  DADD R16, RZ, -R6 ;  /* 0x00000000ff107229 */ /* 0x000fe40000000806 */
[----:B------:R-:W-:-:S04]  /*4430*/  DMUL R20, R6, R6 ;  /* 0x0000000606147228 */ /* 0x000fc80000000000 */
[----:B------:R-:W-:Y:S01]  /*4440*/  DFMA R10, R12, UR4, R10 ;  /* 0x000000040c0a7c2b */ /* 0x000fe2000800000a */
[----:B------:R-:W-:Y:S01]  /*4450*/  UMOV UR4, 0x75488a3f ;  /* 0x75488a3f00047882 */ /* 0x000fe20000000000 */
[----:B------:R-:W-:Y:S01]  /*4460*/  UMOV UR5, 0x3ef3b20a ;  /* 0x3ef3b20a00057882 */ /* 0x000fe20000000000 */
[----:B------:R-:W-:-:S05]  /*4470*/  DADD R16, R16, R16 ;  /* 0x0000000010107229 */ /* 0x000fca0000000010 */
[----:B------:R-:W-:Y:S01]  /*4480*/  DFMA R10, R12, R10, UR4 ;  /* 0x000000040c0a7e2b */ /* 0x000fe2000800000a */
[----:B------:R-:W-:Y:S01]  /*4490*/  UMOV UR4, 0xe4faecd5 ;  /* 0xe4faecd500047882 */ /* 0x000fe20000000000 */
[----:B------:R-:W-:Y:S01]  /*44a0*/  UMOV UR5, 0x3f1745cd ;  /* 0x3f1745cd00057882 */ /* 0x000fe20000000000 */
[----:B------:R-:W-:-:S05]  /*44b0*/  DFMA R16, RZ, -R6, R16 ;  /* 0x80000006ff10722b */ /* 0x000fca0000000010 */
[----:B------:R-:W-:Y:S01]  /*44c0*/  DFMA R10, R12, R10, UR4 ;  /* 0x000000040c0a7e2b */ /* 0x000fe2000800000a */
[----:B------:R-:W-:Y:S01]  /*44d0*/  UMOV UR4, 0x258a578b ;  /* 0x258a578b00047882 */ /* 0x000fe20000000000 */
[----:B------:R-:W-:Y:S01]  /*44e0*/  UMOV UR5, 0x3f3c71c7 ;  /* 0x3f3c71c700057882 */ /* 0x000fe20000000000 */
[----:B------:R-:W-:Y:S02]  /*44f0*/  DMUL R8, R8, R16 ;  /* 0x0000001008087228 */ /* 0x000fe40000000000 */
[----:B------:R-:W-:-:S03]  /*4500*/  DFMA R16, R6, R6, -R20 ;  /* 0x000000060610722b */ /* 0x000fc60000000814 */
[----:B------:R-:W-:Y:S01]  /*4510*/  DFMA R10, R12, R10, UR4 ;  /* 0x000000040c0a7e2b */ /* 0x000fe2000800000a */
[----:B------:R-:W-:Y:S01]  /*4520*/  UMOV UR4, 0x9242b910 ;  /* 0x9242b91000047882 */ /* 0x000fe20000000000 */
[----:B------:R-:W-:-:S03]  /*4530*/  UMOV UR5, 0x3f624924 ;  /* 0x3f62492400057882 */ /* 0x000fc60000000000 */
[----:B------:R-:W-:Y:S02]  /*4540*/  VIADD R23, R9, 0x100000 ;  /* 0x0010000009177836 */ /* 0x000fe40000000000 */
[----:B------:R-:W-:Y:S01]  /*4550*/  IMAD.MOV.U32 R22, RZ, RZ, R8 ;  /* 0x000000ffff167224 */ /* 0x000fe200078e0008 */
[----:B------:R-:W-:Y:S01]  /*4560*/  DFMA R10, R12, R10, UR4 ;  /* 0x000000040c0a7e2b */ /* 0x000fe2000800000a */
[----:B------:R-:W-:Y:S01]  /*4570*/  UMOV UR4, 0x99999dfb ;  /* 0x99999dfb00047882 */ /* 0x000fe20000000000 */
[----:B------:R-:W-:-:S03]  /*4580*/  UMOV UR5, 0x3f899999 ;  /* 0x3f89999900057882 */ /* 0x000fc60000000000 */
[----:B------:R-:W-:-:S03]  /*4590*/  DFMA R16, R6, R22, R16 ;  /* 0x000000160610722b */ /* 0x000fc60000000010 */
[----:B------:R-:W-:Y:S01]  /*45a0*/  DFMA R14, R12, R10, UR4 ;  /* 0x000000040c0e7e2b */ /* 0x000fe2000800000a */
[----:B------:R-:W-:Y:S01]  /*45b0*/  UMOV UR4, 0x55555555 ;  /* 0x5555555500047882 */ /* 0x000fe20000000000 */
[----:B------:R-:W-:-:S06]  /*45c0*/  UMOV UR5, 0x3fb55555 ;  /* 0x3fb5555500057882 */ /* 0x000fcc0000000000 */
[----:B------:R-:W-:-:S08]  /*45d0*/  DFMA R10, R12, R14, UR4 ;  /* 0x000000040c0a7e2b */ /* 0x000fd0000800000e */
[----:B------:R-:W-:Y:S01]  /*45e0*/  DADD R18, -R10, UR4 ;  /* 0x000000040a127e29 */ /* 0x000fe20008000100 */
[----:B------:R-:W-:Y:S01]  /*45f0*/  UMOV UR4, 0xb9e7b0 ;  /* 0x00b9e7b000047882 */ /* 0x000fe20000000000 */
[----:B------:R-:W-:-:S06]  /*4600*/  UMOV UR5, 0x3c46a4cb ;  /* 0x3c46a4cb00057882 */ /* 0x000fcc0000000000 */
[----:B------:R-:W-:Y:S02]  /*4610*/  DFMA R18, R12, R14, R18 ;  /* 0x0000000e0c12722b */ /* 0x000fe40000000012 */
[----:B------:R-:W-:-:S06]  /*4620*/  DMUL R12, R6, R20 ;  /* 0x00000014060c7228 */ /* 0x000fcc0000000000 */
[----:B------:R-:W-:Y:S01]  /*4630*/  DADD R18, R18, -UR4 ;  /* 0x8000000412127e29 */ /* 0x000fe20008000000 */
[----:B------:R-:W-:Y:S01]  /*4640*/  UMOV UR4, 0x0 ;  /* 0x0000000000047882 */ /* 0x000fe20000000000 */
[----:B------:R-:W-:Y:S01]  /*4650*/  DFMA R24, R6, R20, -R12 ;  /* 0x000000140618722b */ /* 0x000fe2000000080c */
[----:B------:R-:W-:-:S05]  /*4660*/  UMOV UR5, 0x3ff00000 ;  /* 0x3ff0000000057882 */ /* 0x000fca0000000000 */
[----:B------:R-:W-:Y:S02]  /*4670*/  DADD R14, R10, R18 ;  /* 0x000000000a0e7229 */ /* 0x000fe40000000012 */
[----:B------:R-:W-:-:S06]  /*4680*/  DFMA R24, R8, R20, R24 ;  /* 0x000000140818722b */ /* 0x000fcc0000000018 */
[----:B------:R-:W-:Y:S02]  /*4690*/  DMUL R20, R14, R12 ;  /* 0x0000000c0e147228 */ /* 0x000fe40000000000 */
[----:B------:R-:W-:Y:S02]  /*46a0*/  DFMA R16, R6, R16, R24 ;  /* 0x000000100610722b */ /* 0x000fe40000000018 */
[----:B------:R-:W-:-:S04]  /*46b0*/  DADD R10, R10, -R14 ;  /* 0x000000000a0a7229 */ /* 0x000fc8000000080e */
[----:B------:R-:W-:-:S04]  /*46c0*/  DFMA R22, R14, R12, -R20 ;  /* 0x0000000c0e16722b */ /* 0x000fc80000000814 */
[----:B------:R-:W-:-:S04]  /*46d0*/  DADD R10, R18, R10 ;  /* 0x00000000120a7229 */ /* 0x000fc8000000000a */
[----:B------:R-:W-:-:S08]  /*46e0*/  DFMA R16, R14, R16, R22 ;  /* 0x000000100e10722b */ /* 0x000fd00000000016 */
[----:B------:R-:W-:-:S08]  /*46f0*/  DFMA R10, R10, R12, R16 ;  /* 0x0000000c0a0a722b */ /* 0x000fd00000000010 */
[----:B------:R-:W-:-:S08]  /*4700*/  DADD R12, R20, R10 ;  /* 0x00000000140c7229 */ /* 0x000fd0000000000a */
[--C-:B------:R-:W-:Y:S02]  /*4710*/  DADD R14, R6, R12.reuse ;  /* 0x00000000060e7229 */ /* 0x100fe4000000000c */
[----:B------:R-:W-:-:S06]  /*4720*/  DADD R20, R20, -R12 ;  /* 0x0000000014147229 */ /* 0x000fcc000000080c */
[----:B------:R-:W-:Y:S02]  /*4730*/  DADD R6, R6, -R14 ;  /* 0x0000000006067229 */ /* 0x000fe4000000080e */
[----:B------:R-:W-:-:S06]  /*4740*/  DADD R20, R10, R20 ;  /* 0x000000000a147229 */ /* 0x000fcc0000000014 */
[----:B------:R-:W-:Y:S01]  /*4750*/  DADD R6, R12, R6 ;  /* 0x000000000c067229 */ /* 0x000fe20000000006 */
[----:B------:R-:W-:Y:S02]  /*4760*/  IMAD.MOV.U32 R12, RZ, RZ, -0x105c611 ;  /* 0xfefa39efff0c7424 */ /* 0x000fe400078e00ff */
[----:B------:R-:W-:-:S05]  /*4770*/  IMAD.MOV.U32 R13, RZ, RZ, 0x3fe62e42 ;  /* 0x3fe62e42ff0d7424 */ /* 0x000fca00078e00ff */
[----:B------:R-:W-:-:S08]  /*4780*/  DADD R6, R20, R6 ;  /* 0x0000000014067229 */ /* 0x000fd00000000006 */
[----:B------:R-:W-:Y:S01]  /*4790*/  DADD R8, R8, R6 ;  /* 0x0000000008087229 */ /* 0x000fe20000000006 */
[----:B------:R-:W-:Y:S02]  /*47a0*/  IMAD.MOV.U32 R6, RZ, RZ, -0x105c611 ;  /* 0xfefa39efff067424 */ /* 0x000fe400078e00ff */
[----:B------:R-:W-:-:S05]  /*47b0*/  IMAD.MOV.U32 R7, RZ, RZ, 0x3fe62e42 ;  /* 0x3fe62e42ff077424 */ /* 0x000fca00078e00ff */
[----:B------:R-:W-:-:S08]  /*47c0*/  DADD R10, R14, R8 ;  /* 0x000000000e0a7229 */ /* 0x000fd00000000008 */
[--C-:B------:R-:W-:Y:S02]  /*47d0*/  DFMA R12, R12, UR4, R10.reuse ;  /* 0x000000040c0c7c2b */ /* 0x100fe4000800000a */
[----:B------:R-:W-:-:S06]  /*47e0*/  DADD R14, R14, -R10 ;  /* 0x000000000e0e7229 */ /* 0x000fcc000000080a */
[----:B------:R-:W-:Y:S02]  /*47f0*/  DFMA R16, -R6, 1, R12 ;  /* 0x3ff000000610782b */ /* 0x000fe4000000010c */
[----:B------:R-:W-:Y:S01]  /*4800*/  DADD R14, R8, R14 ;  /* 0x00000000080e7229 */ /* 0x000fe2000000000e */
[----:B------:R-:W-:Y:S02]  /*4810*/  IMAD.MOV.U32 R8, RZ, RZ, 0x3b39803f ;  /* 0x3b39803fff087424 */ /* 0x000fe400078e00ff */
[----:B------:R-:W-:-:S03]  /*4820*/  IMAD.MOV.U32 R9, RZ, RZ, 0x3c7abc9e ;  /* 0x3c7abc9eff097424 */ /* 0x000fc600078e00ff */
[----:B------:R-:W-:Y:S01]  /*4830*/  DADD R16, -R10, R16 ;  /* 0x000000000a107229 */ /* 0x000fe20000000110 */
[----:B------:R-:W-:Y:S01]  /*4840*/  LOP3.LUT R11, R5, 0xff0fffff, RZ, 0xc0, !PT ;  /* 0xff0fffff050b7812 */ /* 0x000fe200078ec0ff */
[----:B------:R-:W-:-:S03]  /*4850*/  IMAD.MOV.U32 R10, RZ, RZ, R4 ;  /* 0x000000ffff0a7224 */ /* 0x000fc600078e0004 */
[----:B------:R-:W-:-:S03]  /*4860*/  SEL R11, R11, R5, P0 ;  /* 0x000000050b0b7207 */ /* 0x000fc60000000000 */
[----:B------:R-:W-:-:S08]  /*4870*/  DADD R14, R14, -R16 ;  /* 0x000000000e0e7229 */ /* 0x000fd00000000810 */
[----:B------:R-:W-:Y:S01]  /*4880*/  DFMA R14, R8, UR4, R14 ;  /* 0x00000004080e7c2b */ /* 0x000fe2000800000e */
[----:B------:R-:W-:Y:S01]  /*4890*/  UMOV UR4, 0x3b39803f ;  /* 0x3b39803f00047882 */ /* 0x000fe20000000000 */
[----:B------:R-:W-:-:S06]  /*48a0*/  UMOV UR5, 0x3c7abc9e ;  /* 0x3c7abc9e00057882 */ /* 0x000fcc0000000000 */
[----:B------:R-:W-:-:S08]  /*48b0*/  DADD R8, R12, R14 ;  /* 0x000000000c087229 */ /* 0x000fd0000000000e */
[----:B------:R-:W-:Y:S02]  /*48c0*/  DADD R12, R12, -R8 ;  /* 0x000000000c0c7229 */ /* 0x000fe40000000808 */
[----:B------:R-:W-:-:S06]  /*48d0*/  DMUL R4, R8, R10 ;  /* 0x0000000a08047228 */ /* 0x000fcc0000000000 */
[----:B------:R-:W-:Y:S02]  /*48e0*/  DADD R12, R14, R12 ;  /* 0x000000000e0c7229 */ /* 0x000fe4000000000c */
[----:B------:R-:W-:-:S08]  /*48f0*/  DFMA R8, R8, R10, -R4 ;  /* 0x0000000a0808722b */ /* 0x000fd00000000804 */
[----:B------:R-:W-:Y:S01]  /*4900*/  DFMA R12, R12, R10, R8 ;  /* 0x0000000a0c0c722b */ /* 0x000fe20000000008 */
[----:B------:R-:W-:Y:S02]  /*4910*/  IMAD.MOV.U32 R10, RZ, RZ, 0x652b82fe ;  /* 0x652b82feff0a7424 */ /* 0x000fe400078e00ff */
[----:B------:R-:W-:-:S05]  /*4920*/  IMAD.MOV.U32 R11, RZ, RZ, 0x3ff71547 ;  /* 0x3ff71547ff0b7424 */ /* 0x000fca00078e00ff */
[----:B------:R-:W-:-:S08]  /*4930*/  DADD R8, R4, R12 ;  /* 0x0000000004087229 */ /* 0x000fd0000000000c */
[----:B------:R-:W-:Y:S02]  /*4940*/  DFMA R10, R8, R10, 6.75539944105574400000e+15 ;  /* 0x43380000080a742b */ /* 0x000fe4000000000a */
[----:B------:R-:W-:Y:S01]  /*4950*/  FSETP.GEU.AND P0, PT, |R9|, 4.1917929649353027344, PT ;  /* 0x4086232b0900780b */ /* 0x000fe20003f0e200 */
[----:B------:R-:W-:-:S05]  /*4960*/  DADD R4, R4, -R8 ;  /* 0x0000000004047229 */ /* 0x000fca0000000808 */
[----:B------:R-:W-:-:S03]  /*4970*/  DADD R14, R10, -6.75539944105574400000e+15 ;  /* 0xc33800000a0e7429 */ /* 0x000fc60000000000 */
[----:B------:R-:W-:-:S05]  /*4980*/  DADD R4, R12, R4 ;  /* 0x000000000c047229 */ /* 0x000fca0000000004 */
[----:B------:R-:W-:-:S08]  /*4990*/  DFMA R6, R14, -R6, R8 ;  /* 0x800000060e06722b */ /* 0x000fd00000000008 */
        /* <DEDUP_REMOVED lines=39> */
[----:B------:R-:W-:Y:S01]  /*4c10*/  FSEL R7, R7, RZ, P0 ;  /* 0x000000ff07077208 */ /* 0x000fe20000000000 */
[----:B------:R-:W-:Y:S06]  /*4c20*/  @P1 BRA `(.L_x_85) ;  /* 0x00000000001c1947 */ /* 0x000fec0003800000 */
[----:B------:R-:W-:-:S04]  /*4c30*/  LEA.HI R3, R10, R10, RZ, 0x1 ;  /* 0x0000000a0a037211 */ /* 0x000fc800078f08ff */
[----:B------:R-:W-:-:S05]  /*4c40*/  SHF.R.S32.HI R3, RZ, 0x1, R3 ;  /* 0x00000001ff037819 */ /* 0x000fca0000011403 */
[----:B------:R-:W-:Y:S02]  /*4c50*/  IMAD.IADD R6, R10, 0x1, -R3 ;  /* 0x000000010a067824 */ /* 0x000fe400078e0a03 */
[----:B------:R-:W-:-:S03]  /*4c60*/  IMAD R15, R3, 0x100000, R15 ;  /* 0x00100000030f7824 */ /* 0x000fc600078e020f */
[----:B------:R-:W-:Y:S01]  /*4c70*/  LEA R7, R6, 0x3ff00000, 0x14 ;  /* 0x3ff0000006077811 */ /* 0x000fe200078ea0ff */
[----:B------:R-:W-:-:S06]  /*4c80*/  IMAD.MOV.U32 R6, RZ, RZ, RZ ;  /* 0x000000ffff067224 */ /* 0x000fcc00078e00ff */
[----:B------:R-:W-:-:S11]  /*4c90*/  DMUL R6, R14, R6 ;  /* 0x000000060e067228 */ /* 0x000fd60000000000 */
.L_x_85:
[----:B------:R-:W-:Y:S02]  /*4ca0*/  DFMA R4, R4, R6, R6 ;  /* 0x000000060404722b */ /* 0x000fe40000000006 */
[----:B------:R-:W-:-:S08]  /*4cb0*/  DSETP.NEU.AND P0, PT, |R6|, +INF , PT ;  /* 0x7ff000000600742a */ /* 0x000fd00003f0d200 */
[----:B------:R-:W-:Y:S01]  /*4cc0*/  FSEL R3, R6, R4, !P0 ;  /* 0x0000000406037208 */ /* 0x000fe20004000000 */
[----:B------:R-:W-:Y:S01]  /*4cd0*/  IMAD.MOV.U32 R4, RZ, RZ, R0 ;  /* 0x000000ffff047224 */ /* 0x000fe200078e0000 */
[----:B------:R-:W-:Y:S01]  /*4ce0*/  FSEL R6, R7, R5, !P0 ;  /* 0x0000000507067208 */ /* 0x000fe20004000000 */
[----:B------:R-:W-:-:S04]  /*4cf0*/  IMAD.MOV.U32 R5, RZ, RZ, 0x0 ;  /* 0x00000000ff057424 */ /* 0x000fc800078e00ff */
[----:B------:R-:W-:Y:S05]  /*4d00*/  RET.REL.NODEC R4 `(_Z5binExPN4cuda3std3__47complexIdEEmiS4_) ;  /* 0xffffffb004bc7950 */ /* 0x000fea0003c3ffff */
        .type           $_Z5binExPN4cuda3std3__47complexIdEEmiS4_$__internal_trig_reduction_slowpathd,@function
        .size           $_Z5binExPN4cuda3std3__47complexIdEEmiS4_$__internal_trig_reduction_slowpathd,(.L_x_96 - $_Z5binExPN4cuda3std3__47complexIdEEmiS4_$__internal_trig_reduction_slowpathd)
$_Z5binExPN4cuda3std3__47complexIdEEmiS4_$__internal_trig_reduction_slowpathd:
[----:B------:R-:W-:Y:S01]  /*4d10*/  SHF.R.U32.HI R0, RZ, 0x14, R12 ;  /* 0x00000014ff007819 */ /* 0x000fe2000001160c */
[----:B------:R-:W-:Y:S02]  /*4d20*/  IMAD.MOV.U32 R6, RZ, RZ, R3 ;  /* 0x000000ffff067224 */ /* 0x000fe400078e0003 */
[----:B------:R-:W-:Y:S01]  /*4d30*/  IMAD.MOV.U32 R4, RZ, RZ, RZ ;  /* 0x000000ffff047224 */ /* 0x000fe200078e00ff */
[----:B------:R-:W-:-:S04]  /*4d40*/  LOP3.LUT R5, R0, 0x7ff, RZ, 0xc0, !PT ;  /* 0x000007ff00057812 */ /* 0x000fc800078ec0ff */
[----:B------:R-:W-:-:S13]  /*4d50*/  ISETP.NE.AND P0, PT, R5, 0x7ff, PT ;  /* 0x000007ff0500780c */ /* 0x000fda0003f05270 */
[----:B------:R-:W-:Y:S05]  /*4d60*/  @!P0 BRA `(.L_x_86) ;  /* 0x00000008004c8947 */ /* 0x000fea0003800000 */
[----:B------:R-:W-:Y:S01]  /*4d70*/  VIADD R4, R5, 0xfffffc00 ;  /* 0xfffffc0005047836 */ /* 0x000fe20000000000 */
[----:B------:R-:W-:Y:S01]  /*4d80*/  BSSY.RECONVERGENT B3, `(.L_x_87) ;  /* 0x0000030000037945 */ /* 0x000fe20003800200 */
[----:B------:R-:W-:Y:S01]  /*4d90*/  VIADD R9, R1, 0x18 ;  /* 0x0000001801097836 */ /* 0x000fe20000000000 */
[----:B------:R-:W-:Y:S02]  /*4da0*/  CS2R R20, SRZ ;  /* 0x0000000000147805 */ /* 0x000fe4000001ff00 */
[----:B------:R-:W-:Y:S02]  /*4db0*/  SHF.R.U32.HI R3, RZ, 0x6, R4 ;  /* 0x00000006ff037819 */ /* 0x000fe40000011604 */
[----:B------:R-:W-:Y:S02]  /*4dc0*/  ISETP.GE.U32.AND P0, PT, R4, 0x80, PT ;  /* 0x000000800400780c */ /* 0x000fe40003f06070 */
[C---:B------:R-:W-:Y:S02]  /*4dd0*/  IADD3 R8, PT, PT, -R3.reuse, 0x13, RZ ;  /* 0x0000001303087810 */ /* 0x040fe40007ffe1ff */
[----:B------:R-:W-:-:S02]  /*4de0*/  IADD3 R15, PT, PT, -R3, 0xf, RZ ;  /* 0x0000000f030f7810 */ /* 0x000fc40007ffe1ff */
[----:B------:R-:W-:-:S04]  /*4df0*/  SEL R8, R8, 0x12, P0 ;  /* 0x0000001208087807 */ /* 0x000fc80000000000 */
[----:B------:R-:W-:-:S13]  /*4e00*/  ISETP.GE.AND P0, PT, R15, R8, PT ;  /* 0x000000080f00720c */ /* 0x000fda0003f06270 */
[----:B------:R-:W-:Y:S05]  /*4e10*/  @P0 BRA `(.L_x_88) ;  /* 0x0000000000980947 */ /* 0x000fea0003800000 */
[----:B------:R-:W0:Y:S01]  /*4e20*/  LDC.64 R30, c[0x0][0x358] ;  /* 0x0000d600ff1e7b82 */ /* 0x000e220000000a00 */
[C---:B------:R-:W-:Y:S01]  /*4e30*/  SHF.L.U64.HI R19, R6.reuse, 0xb, R12 ;  /* 0x0000000b06137819 */ /* 0x040fe2000001020c */
[----:B------:R-:W-:Y:S01]  /*4e40*/  BSSY.RECONVERGENT B4, `(.L_x_89) ;  /* 0x0000022000047945 */ /* 0x000fe20003800200 */
[----:B------:R-:W-:Y:S01]  /*4e50*/  IMAD.SHL.U32 R11, R6, 0x800, RZ ;  /* 0x00000800060b7824 */ /* 0x000fe200078e00ff */
[----:B------:R-:W-:Y:S01]  /*4e60*/  IADD3 R13, PT, PT, RZ, -R3, -R8 ;  /* 0x80000003ff0d7210 */ /* 0x000fe20007ffe808 */
[----:B------:R-:W-:Y:S01]  /*4e70*/  IMAD.MOV.U32 R10, RZ, RZ, RZ ;  /* 0x000000ffff0a7224 */ /* 0x000fe200078e00ff */
[----:B------:R-:W-:Y:S02]  /*4e80*/  CS2R R20, SRZ ;  /* 0x0000000000147805 */ /* 0x000fe4000001ff00 */
[----:B------:R-:W-:-:S07]  /*4e90*/  LOP3.LUT R19, R19, 0x80000000, RZ, 0xfc, !PT ;  /* 0x8000000013137812 */ /* 0x000fce00078efcff */
.L_x_90:
[----:B------:R-:W1:Y:S01]  /*4ea0*/  LDC.64 R4, c[0x4][0x60] ;  /* 0x01001800ff047b82 */ /* 0x000e620000000a00 */
[----:B0-----:R-:W-:Y:S02]  /*4eb0*/  R2UR UR4, R30 ;  /* 0x000000001e0472ca */ /* 0x001fe400000e0000 */
[----:B------:R-:W-:Y:S01]  /*4ec0*/  R2UR UR5, R31 ;  /* 0x000000001f0572ca */ /* 0x000fe200000e0000 */
[----:B-1----:R-:W-:-:S12]  /*4ed0*/  IMAD.WIDE R4, R15, 0x8, R4 ;  /* 0x000000080f047825 */ /* 0x002fd800078e0204 */
[----:B------:R-:W2:Y:S01]  /*4ee0*/  LDG.E.64.CONSTANT R4, desc[UR4][R4.64] ;  /* 0x0000000404047981 */ /* 0x000ea2000c1e9b00 */
[----:B------:R-:W-:Y:S02]  /*4ef0*/  IMAD.MOV.U32 R6, RZ, RZ, R20 ;  /* 0x000000ffff067224 */ /* 0x000fe400078e0014 */
[----:B------:R-:W-:Y:S02]  /*4f00*/  IMAD.MOV.U32 R7, RZ, RZ, R21 ;  /* 0x000000ffff077224 */ /* 0x000fe400078e0015 */
[----:B------:R-:W-:Y:S02]  /*4f10*/  VIADD R13, R13, 0x1 ;  /* 0x000000010d0d7836 */ /* 0x000fe40000000000 */
[----:B------:R-:W-:Y:S02]  /*4f20*/  VIADD R15, R15, 0x1 ;  /* 0x000000010f0f7836 */ /* 0x000fe40000000000 */
[----:B--2---:R-:W-:-:S04]  /*4f30*/  IMAD.WIDE.U32 R6, P2, R4, R11, R6 ;  /* 0x0000000b04067225 */ /* 0x004fc80007840006 */
[----:B------:R-:W-:Y:S02]  /*4f40*/  IMAD R21, R4, R19, RZ ;  /* 0x0000001304157224 */ /* 0x000fe400078e02ff */
[CC--:B------:R-:W-:Y:S02]  /*4f50*/  IMAD R20, R5.reuse, R11.reuse, RZ ;  /* 0x0000000b05147224 */ /* 0x0c0fe400078e02ff */
[----:B------:R-:W-:Y:S01]  /*4f60*/  IMAD.HI.U32 R29, R5, R11, RZ ;  /* 0x0000000b051d7227 */ /* 0x000fe200078e00ff */
[----:B------:R-:W-:-:S03]  /*4f70*/  IADD3 R7, P0, PT, R21, R7, RZ ;  /* 0x0000000715077210 */ /* 0x000fc60007f1e0ff */
[----:B------:R-:W-:Y:S01]  /*4f80*/  IMAD.HI.U32 R32, R5, R19, RZ ;  /* 0x0000001305207227 */ /* 0x000fe200078e00ff */
[----:B------:R-:W-:-:S03]  /*4f90*/  IADD3 R7, P1, PT, R20, R7, RZ ;  /* 0x0000000714077210 */ /* 0x000fc60007f3e0ff */
[----:B------:R-:W-:-:S04]  /*4fa0*/  IMAD.HI.U32 R20, R4, R19, RZ ;  /* 0x0000001304147227 */ /* 0x000fc800078e00ff */
[----:B------:R-:W-:Y:S02]  /*4fb0*/  IMAD.X R4, RZ, RZ, R20, P2 ;  /* 0x000000ffff047224 */ /* 0x000fe400010e0614 */
[----:B------:R-:W-:Y:S02]  /*4fc0*/  IMAD R5, R5, R19, RZ ;  /* 0x0000001305057224 */ /* 0x000fe400078e02ff */
[C---:B------:R-:W-:Y:S01]  /*4fd0*/  IMAD R21, R10.reuse, 0x8, R9 ;  /* 0x000000080a157824 */ /* 0x040fe200078e0209 */
[----:B------:R-:W-:Y:S01]  /*4fe0*/  IADD3.X R4, P0, PT, R29, R4, RZ, P0, !PT ;  /* 0x000000041d047210 */ /* 0x000fe2000071e4ff */
[----:B------:R-:W-:-:S03]  /*4ff0*/  VIADD R10, R10, 0x1 ;  /* 0x000000010a0a7836 */ /* 0x000fc60000000000 */
[----:B------:R-:W-:Y:S01]  /*5000*/  IADD3.X R20, P1, PT, R5, R4, RZ, P1, !PT ;  /* 0x0000000405147210 */ /* 0x000fe20000f3e4ff */
[----:B------:R-:W-:Y:S01]  /*5010*/  IMAD.X R4, RZ, RZ, R32, P0 ;  /* 0x000000ffff047224 */ /* 0x000fe200000e0620 */
[----:B------:R-:W-:Y:S01]  /*5020*/  ISETP.NE.AND P0, PT, R13, -0xf, PT ;  /* 0xfffffff10d00780c */ /* 0x000fe20003f05270 */
[----:B------:R0:W-:Y:S02]  /*5030*/  STL.64 [R21], R6 ;  /* 0x0000000615007387 */ /* 0x0001e40000100a00 */
[----:B0-----:R-:W-:-:S10]  /*5040*/  IMAD.X R21, RZ, RZ, R4, P1 ;  /* 0x000000ffff157224 */ /* 0x001fd400008e0604 */
[----:B------:R-:W-:Y:S05]  /*5050*/  @P0 BRA `(.L_x_90) ;  /* 0xfffffffc00900947 */ /* 0x000fea000383ffff */
[----:B------:R-:W-:Y:S05]  /*5060*/  BSYNC.RECONVERGENT B4 ;  /* 0x0000000000047941 */ /* 0x000fea0003800200 */
.L_x_89:
[----:B------:R-:W-:-:S07]  /*5070*/  IMAD.MOV.U32 R15, RZ, RZ, R8 ;  /* 0x000000ffff0f7224 */ /* 0x000fce00078e0008 */
.L_x_88:
[----:B------:R-:W-:Y:S05]  /*5080*/  BSYNC.RECONVERGENT B3 ;  /* 0x0000000000037941 */ /* 0x000fea0003800200 */
.L_x_87:
[----:B------:R-:W-:Y:S01]  /*5090*/  LOP3.LUT P0, R29, R0, 0x3f, RZ, 0xc0, !PT ;  /* 0x0000003f001d7812 */ /* 0x000fe2000780c0ff */
[----:B------:R-:W-:-:S04]  /*50a0*/  IMAD.IADD R0, R3, 0x1, R15 ;  /* 0x0000000103007824 */ /* 0x000fc800078e020f */
[----:B------:R-:W-:-:S05]  /*50b0*/  IMAD.U32 R19, R0, 0x8, R9 ;  /* 0x0000000800137824 */ /* 0x000fca00078e0009 */
[----:B------:R0:W-:Y:S04]  /*50c0*/  STL.64 [R19+-0x78], R20 ;  /* 0xffff881413007387 */ /* 0x0001e80000100a00 */
[----:B------:R-:W2:Y:S04]  /*50d0*/  @P0 LDL.64 R8, [R1+0x20] ;  /* 0x0000200001080983 */ /* 0x000ea80000100a00 */
[----:B------:R-:W3:Y:S04]  /*50e0*/  LDL.64 R6, [R1+0x28] ;  /* 0x0000280001067983 */ /* 0x000ee80000100a00 */
[----:B------:R-:W4:Y:S01]  /*50f0*/  LDL.64 R4, [R1+0x30] ;  /* 0x0000300001047983 */ /* 0x000f220000100a00 */
[----:B------:R-:W-:Y:S01]  /*5100*/  @P0 LOP3.LUT R0, R29, 0x3f, RZ, 0x3c, !PT ;  /* 0x0000003f1d000812 */ /* 0x000fe200078e3cff */
[----:B------:R-:W-:Y:S01]  /*5110*/  BSSY.RECONVERGENT B3, `(.L_x_91) ;  /* 0x0000034000037945 */ /* 0x000fe20003800200 */
[----:B--2---:R-:W-:-:S02]  /*5120*/  @P0 SHF.R.U64 R3, R8, 0x1, R9 ;  /* 0x0000000108030819 */ /* 0x004fc40000001209 */
[----:B------:R-:W-:Y:S02]  /*5130*/  @P0 SHF.R.U32.HI R9, RZ, 0x1, R9 ;  /* 0x00000001ff090819 */ /* 0x000fe40000011609 */
[CC--:B---3--:R-:W-:Y:S02]  /*5140*/  @P0 SHF.L.U32 R10, R6.reuse, R29.reuse, RZ ;  /* 0x0000001d060a0219 */ /* 0x0c8fe400000006ff */
[----:B------:R-:W-:Y:S02]  /*5150*/  @P0 SHF.R.U64 R3, R3, R0, R9 ;  /* 0x0000000003030219 */ /* 0x000fe40000001209 */
[--C-:B------:R-:W-:Y:S02]  /*5160*/  @P0 SHF.R.U32.HI R15, RZ, 0x1, R7.reuse ;  /* 0x00000001ff0f0819 */ /* 0x100fe40000011607 */
[C-C-:B------:R-:W-:Y:S02]  /*5170*/  @P0 SHF.R.U64 R13, R6.reuse, 0x1, R7.reuse ;  /* 0x00000001060d0819 */ /* 0x140fe40000001207 */
[----:B------:R-:W-:-:S02]  /*5180*/  @P0 SHF.L.U64.HI R11, R6, R29, R7 ;  /* 0x0000001d060b0219 */ /* 0x000fc40000010207 */
[-C--:B------:R-:W-:Y:S02]  /*5190*/  @P0 SHF.R.U32.HI R8, RZ, R0.reuse, R9 ;  /* 0x00000000ff080219 */ /* 0x080fe40000011609 */
[----:B------:R-:W-:Y:S02]  /*51a0*/  @P0 LOP3.LUT R6, R10, R3, RZ, 0xfc, !PT ;  /* 0x000000030a060212 */ /* 0x000fe400078efcff */
[-C--:B----4-:R-:W-:Y:S02]  /*51b0*/  @P0 SHF.L.U32 R9, R4, R29.reuse, RZ ;  /* 0x0000001d04090219 */ /* 0x090fe400000006ff */
[----:B0-----:R-:W-:Y:S01]  /*51c0*/  @P0 SHF.R.U64 R20, R13, R0, R15 ;  /* 0x000000000d140219 */ /* 0x001fe2000000120f */
[----:B------:R-:W-:Y:S01]  /*51d0*/  IMAD.SHL.U32 R10, R6, 0x4, RZ ;  /* 0x00000004060a7824 */ /* 0x000fe200078e00ff */
[----:B------:R-:W-:Y:S02]  /*51e0*/  @P0 LOP3.LUT R7, R11, R8, RZ, 0xfc, !PT ;  /* 0x000000080b070212 */ /* 0x000fe400078efcff */
[----:B------:R-:W-:-:S02]  /*51f0*/  @P0 SHF.L.U64.HI R3, R4, R29, R5 ;  /* 0x0000001d04030219 */ /* 0x000fc40000010205 */
[----:B------:R-:W-:Y:S02]  /*5200*/  @P0 LOP3.LUT R4, R9, R20, RZ, 0xfc, !PT ;  /* 0x0000001409040212 */ /* 0x000fe400078efcff */
[----:B------:R-:W-:Y:S02]  /*5210*/  @P0 SHF.R.U32.HI R0, RZ, R0, R15 ;  /* 0x00000000ff000219 */ /* 0x000fe4000001160f */
[----:B------:R-:W-:Y:S02]  /*5220*/  SHF.L.U64.HI R20, R6, 0x2, R7 ;  /* 0x0000000206147819 */ /* 0x000fe40000010207 */
[----:B------:R-:W-:Y:S02]  /*5230*/  @P0 LOP3.LUT R5, R3, R0, RZ, 0xfc, !PT ;  /* 0x0000000003050212 */ /* 0x000fe400078efcff */
[----:B------:R-:W-:Y:S02]  /*5240*/  SHF.L.W.U32.HI R7, R7, 0x2, R4 ;  /* 0x0000000207077819 */ /* 0x000fe40000010e04 */
[----:B------:R-:W-:-:S02]  /*5250*/  IADD3 RZ, P0, PT, RZ, -R10, RZ ;  /* 0x8000000affff7210 */ /* 0x000fc40007f1e0ff */
[----:B------:R-:W-:Y:S02]  /*5260*/  LOP3.LUT R0, RZ, R20, RZ, 0x33, !PT ;  /* 0x00000014ff007212 */ /* 0x000fe400078e33ff */
[----:B------:R-:W-:Y:S02]  /*5270*/  SHF.L.W.U32.HI R4, R4, 0x2, R5 ;  /* 0x0000000204047819 */ /* 0x000fe40000010e05 */
[----:B------:R-:W-:Y:S02]  /*5280*/  LOP3.LUT R6, RZ, R7, RZ, 0x33, !PT ;  /* 0x00000007ff067212 */ /* 0x000fe400078e33ff */
[----:B------:R-:W-:Y:S02]  /*5290*/  IADD3.X R3, P0, PT, RZ, R0, RZ, P0, !PT ;  /* 0x00000000ff037210 */ /* 0x000fe4000071e4ff */
[----:B------:R-:W-:Y:S02]  /*52a0*/  LOP3.LUT R0, RZ, R4, RZ, 0x33, !PT ;  /* 0x00000004ff007212 */ /* 0x000fe400078e33ff */
[----:B------:R-:W-:-:S02]  /*52b0*/  IADD3.X R6, P1, PT, RZ, R6, RZ, P0, !PT ;  /* 0x00000006ff067210 */ /* 0x000fc4000073e4ff */
[----:B------:R-:W-:-:S03]  /*52c0*/  ISETP.GT.U32.AND P2, PT, R7, -0x1, PT ;  /* 0xffffffff0700780c */ /* 0x000fc60003f44070 */
[----:B------:R-:W-:Y:S01]  /*52d0*/  IMAD.X R9, RZ, RZ, R0, P1 ;  /* 0x000000ffff097224 */ /* 0x000fe200008e0600 */
[----:B------:R-:W-:-:S04]  /*52e0*/  ISETP.GT.AND.EX P0, PT, R4, -0x1, PT, P2 ;  /* 0xffffffff0400780c */ /* 0x000fc80003f04320 */
[----:B------:R-:W-:Y:S02]  /*52f0*/  SEL R11, R4, R9, P0 ;  /* 0x00000009040b7207 */ /* 0x000fe40000000000 */
[----:B------:R-:W-:Y:S02]  /*5300*/  SEL R8, R7, R6, P0 ;  /* 0x0000000607087207 */ /* 0x000fe40000000000 */
[----:B------:R-:W-:Y:S02]  /*5310*/  ISETP.NE.U32.AND P1, PT, R11, RZ, PT ;  /* 0x000000ff0b00720c */ /* 0x000fe40003f25070 */
[----:B------:R-:W-:Y:S02]  /*5320*/  SEL R9, R20, R3, P0 ;  /* 0x0000000314097207 */ /* 0x000fe40000000000 */
[----:B------:R-:W-:Y:S01]  /*5330*/  SEL R6, R8, R11, !P1 ;  /* 0x0000000b08067207 */ /* 0x000fe20004800000 */
[----:B------:R-:W-:-:S05]  /*5340*/  @!P0 IMAD.MOV R10, RZ, RZ, -R10 ;  /* 0x000000ffff0a8224 */ /* 0x000fca00078e0a0a */
[----:B------:R-:W0:Y:S02]  /*5350*/  FLO.U32 R6, R6 ;  /* 0x0000000600067300 */ /* 0x000e2400000e0000 */
[C---:B0-----:R-:W-:Y:S02]  /*5360*/  IADD3 R7, PT, PT, -R6.reuse, 0x1f, RZ ;  /* 0x0000001f06077810 */ /* 0x041fe40007ffe1ff */
[----:B------:R-:W-:-:S03]  /*5370*/  IADD3 R0, PT, PT, -R6, 0x3f, RZ ;  /* 0x0000003f06007810 */ /* 0x000fc60007ffe1ff */
[----:B------:R-:W-:-:S05]  /*5380*/  @P1 IMAD.MOV R0, RZ, RZ, R7 ;  /* 0x000000ffff001224 */ /* 0x000fca00078e0207 */
[----:B------:R-:W-:-:S13]  /*5390*/  ISETP.NE.AND P1, PT, R0, RZ, PT ;  /* 0x000000ff0000720c */ /* 0x000fda0003f25270 */
[----:B------:R-:W-:Y:S05]  /*53a0*/  @!P1 BRA `(.L_x_92) ;  /* 0x0000000000289947 */ /* 0x000fea0003800000 */
[----:B------:R-:W-:Y:S02]  /*53b0*/  LOP3.LUT R3, R0, 0x3f, RZ, 0xc0, !PT ;  /* 0x0000003f00037812 */ /* 0x000fe400078ec0ff */
[--C-:B------:R-:W-:Y:S02]  /*53c0*/  SHF.R.U64 R7, R10, 0x1, R9.reuse ;  /* 0x000000010a077819 */ /* 0x100fe40000001209 */
[----:B------:R-:W-:Y:S02]  /*53d0*/  SHF.R.U32.HI R9, RZ, 0x1, R9 ;  /* 0x00000001ff097819 */ /* 0x000fe40000011609 */
[----:B------:R-:W-:Y:S02]  /*53e0*/  LOP3.LUT R6, R0, 0x3f, RZ, 0xc, !PT ;  /* 0x0000003f00067812 */ /* 0x000fe400078e0cff */
[CC--:B------:R-:W-:Y:S02]  /*53f0*/  SHF.L.U64.HI R11, R8.reuse, R3.reuse, R11 ;  /* 0x00000003080b7219 */ /* 0x0c0fe4000001020b */
[----:B------:R-:W-:-:S02]  /*5400*/  SHF.L.U32 R8, R8, R3, RZ ;  /* 0x0000000308087219 */ /* 0x000fc400000006ff */
[-CC-:B------:R-:W-:Y:S02]  /*5410*/  SHF.R.U64 R3, R7, R6.reuse, R9.reuse ;  /* 0x0000000607037219 */ /* 0x180fe40000001209 */
[----:B------:R-:W-:Y:S02]  /*5420*/  SHF.R.U32.HI R6, RZ, R6, R9 ;  /* 0x00000006ff067219 */ /* 0x000fe40000011609 */
[----:B------:R-:W-:Y:S02]  /*5430*/  LOP3.LUT R8, R8, R3, RZ, 0xfc, !PT ;  /* 0x0000000308087212 */ /* 0x000fe400078efcff */
[----:B------:R-:W-:-:S07]  /*5440*/  LOP3.LUT R11, R11, R6, RZ, 0xfc, !PT ;  /* 0x000000060b0b7212 */ /* 0x000fce00078efcff */
.L_x_92:
[----:B------:R-:W-:Y:S05]  /*5450*/  BSYNC.RECONVERGENT B3 ;  /* 0x0000000000037941 */ /* 0x000fea0003800200 */
.L_x_91:
[----:B------:R-:W-:-:S04]  /*5460*/  IMAD.WIDE.U32 R20, R8, 0x2168c235, RZ ;  /* 0x2168c23508147825 */ /* 0x000fc800078e00ff */
[----:B------:R-:W-:Y:S01]  /*5470*/  IMAD.MOV.U32 R6, RZ, RZ, R21 ;  /* 0x000000ffff067224 */ /* 0x000fe200078e0015 */
[----:B------:R-:W-:Y:S01]  /*5480*/  IADD3 RZ, P1, PT, R20, R20, RZ ;  /* 0x0000001414ff7210 */ /* 0x000fe20007f3e0ff */
[----:B------:R-:W-:Y:S02]  /*5490*/  IMAD.MOV.U32 R7, RZ, RZ, RZ ;  /* 0x000000ffff077224 */ /* 0x000fe400078e00ff */
[----:B------:R-:W-:-:S04]  /*54a0*/  IMAD.HI.U32 R3, R11, -0x36f0255e, RZ ;  /* 0xc90fdaa20b037827 */ /* 0x000fc800078e00ff */
[----:B------:R-:W-:-:S04]  /*54b0*/  IMAD.WIDE.U32 R6, R8, -0x36f0255e, R6 ;  /* 0xc90fdaa208067825 */ /* 0x000fc800078e0006 */
[----:B------:R-:W-:-:S04]  /*54c0*/  IMAD.WIDE.U32 R6, P2, R11, 0x2168c235, R6 ;  /* 0x2168c2350b067825 */ /* 0x000fc80007840006 */
[----:B------:R-:W-:Y:S01]  /*54d0*/  IMAD R11, R11, -0x36f0255e, RZ ;  /* 0xc90fdaa20b0b7824 */ /* 0x000fe200078e02ff */
[----:B------:R-:W-:Y:S01]  /*54e0*/  IADD3.X RZ, P1, PT, R6, R6, RZ, P1, !PT ;  /* 0x0000000606ff7210 */ /* 0x000fe20000f3e4ff */
[----:B------:R-:W-:-:S03]  /*54f0*/  IMAD.X R3, RZ, RZ, R3, P2 ;  /* 0x000000ffff037224 */ /* 0x000fc600010e0603 */
[----:B------:R-:W-:-:S04]  /*5500*/  IADD3 R7, P2, PT, R11, R7, RZ ;  /* 0x000000070b077210 */ /* 0x000fc80007f5e0ff */
[C---:B------:R-:W-:Y:S01]  /*5510*/  ISETP.GT.U32.AND P3, PT, R7.reuse, RZ, PT ;  /* 0x000000ff0700720c */ /* 0x040fe20003f64070 */
[----:B------:R-:W-:Y:S01]  /*5520*/  IMAD.X R3, RZ, RZ, R3, P2 ;  /* 0x000000ffff037224 */ /* 0x000fe200010e0603 */
[----:B------:R-:W-:-:S04]  /*5530*/  IADD3.X R6, P2, PT, R7, R7, RZ, P1, !PT ;  /* 0x0000000707067210 */ /* 0x000fc80000f5e4ff */
[C---:B------:R-:W-:Y:S01]  /*5540*/  ISETP.GT.AND.EX P1, PT, R3.reuse, RZ, PT, P3 ;  /* 0x000000ff0300720c */ /* 0x040fe20003f24330 */
[----:B------:R-:W-:-:S03]  /*5550*/  IMAD.X R8, R3, 0x1, R3, P2 ;  /* 0x0000000103087824 */ /* 0x000fc600010e0603 */
[----:B------:R-:W-:Y:S02]  /*5560*/  SEL R6, R6, R7, P1 ;  /* 0x0000000706067207 */ /* 0x000fe40000800000 */
[----:B------:R-:W-:Y:S02]  /*5570*/  SEL R7, R8, R3, P1 ;  /* 0x0000000308077207 */ /* 0x000fe40000800000 */
[----:B------:R-:W-:Y:S02]  /*5580*/  IADD3 R6, P2, PT, R6, 0x1, RZ ;  /* 0x0000000106067810 */ /* 0x000fe40007f5e0ff */
[----:B------:R-:W-:Y:S02]  /*5590*/  SEL R9, RZ, 0xffffffff, !P1 ;  /* 0xffffffffff097807 */ /* 0x000fe40004800000 */
[----:B------:R-:W-:Y:S01]  /*55a0*/  LOP3.LUT P1, R3, R12, 0x80000000, RZ, 0xc0, !PT ;  /* 0x800000000c037812 */ /* 0x000fe2000782c0ff */
[----:B------:R-:W-:Y:S02]  /*55b0*/  IMAD.X R7, RZ, RZ, R7, P2 ;  /* 0x000000ffff077224 */ /* 0x000fe400010e0607 */
[----:B------:R-:W-:Y:S01]  /*55c0*/  IMAD.IADD R0, R9, 0x1, -R0 ;  /* 0x0000000109007824 */ /* 0x000fe200078e0a00 */
[----:B------:R-:W-:-:S02]  /*55d0*/  SHF.R.U32.HI R9, RZ, 0x1e, R5 ;  /* 0x0000001eff097819 */ /* 0x000fc40000011605 */
[----:B------:R-:W-:Y:S01]  /*55e0*/  SHF.R.U64 R6, R6, 0xa, R7 ;  /* 0x0000000a06067819 */ /* 0x000fe20000001207 */
[----:B------:R-:W-:Y:S01]  /*55f0*/  IMAD.SHL.U32 R0, R0, 0x100000, RZ ;  /* 0x0010000000007824 */ /* 0x000fe200078e00ff */
[----:B------:R-:W-:Y:S02]  /*5600*/  LEA.HI R4, R4, R9, RZ, 0x1 ;  /* 0x0000000904047211 */ /* 0x000fe400078f08ff */
[----:B------:R-:W-:Y:S02]  /*5610*/  IADD3 R6, P2, PT, R6, 0x1, RZ ;  /* 0x0000000106067810 */ /* 0x000fe40007f5e0ff */
[----:B------:R-:W-:Y:S01]  /*5620*/  @!P0 LOP3.LUT R3, R3, 0x80000000, RZ, 0x3c, !PT ;  /* 0x8000000003038812 */ /* 0x000fe200078e3cff */
[----:B------:R-:W-:Y:S01]  /*5630*/  @P1 IMAD.MOV R4, RZ, RZ, -R4 ;  /* 0x000000ffff041224 */ /* 0x000fe200078e0a04 */
[----:B------:R-:W-:-:S04]  /*5640*/  LEA.HI.X R7, R7, RZ, RZ, 0x16, P2 ;  /* 0x000000ff07077211 */ /* 0x000fc800010fb4ff */
[--C-:B------:R-:W-:Y:S02]  /*5650*/  SHF.R.U64 R6, R6, 0x1, R7.reuse ;  /* 0x0000000106067819 */ /* 0x100fe40000001207 */
[----:B------:R-:W-:Y:S02]  /*5660*/  SHF.R.U32.HI R5, RZ, 0x1, R7 ;  /* 0x00000001ff057819 */ /* 0x000fe40000011607 */
[----:B------:R-:W-:-:S04]  /*5670*/  IADD3 R6, P2, P3, RZ, RZ, R6 ;  /* 0x000000ffff067210 */ /* 0x000fc80007b5e006 */
[----:B------:R-:W-:-:S04]  /*5680*/  IADD3.X R0, PT, PT, R0, 0x3fe00000, R5, P2, P3 ;  /* 0x3fe0000000007810 */ /* 0x000fc800017e6405 */
[----:B------:R-:W-:-:S07]  /*5690*/  LOP3.LUT R12, R0, R3, RZ, 0xfc, !PT ;  /* 0x00000003000c7212 */ /* 0x000fce00078efcff */
.L_x_86:
[----:B------:R-:W-:Y:S02]  /*56a0*/  IMAD.MOV.U32 R15, RZ, RZ, 0x0 ;  /* 0x00000000ff0f7424 */ /* 0x000fe400078e00ff */
[----:B------:R-:W-:Y:S02]  /*56b0*/  IMAD.MOV.U32 R0, RZ, RZ, R4 ;  /* 0x000000ffff007224 */ /* 0x000fe400078e0004 */
[----:B------:R-:W-:Y:S02]  /*56c0*/  IMAD.MOV.U32 R20, RZ, RZ, R6 ;  /* 0x000000ffff147224 */ /* 0x000fe400078e0006 */
[----:B------:R-:W-:Y:S01]  /*56d0*/  IMAD.MOV.U32 R21, RZ, RZ, R12 ;  /* 0x000000ffff157224 */ /* 0x000fe200078e000c */
[----:B------:R-:W-:Y:S06]  /*56e0*/  RET.REL.NODEC R14 `(_Z5binExPN4cuda3std3__47complexIdEEmiS4_) ;  /* 0xffffffa80e447950 */ /* 0x000fec0003c3ffff */
.L_x_93:
[----:B------:R-:W-:-:S00]  /*56f0*/  BRA `(.L_x_93) ;  /* 0xfffffffc00fc7947 */ /* 0x000fc0000383ffff */
[----:B------:R-:W-:-:S00]  /*5700*/  NOP ;  /* 0x0000000000007918 */ /* 0x000fc00000000000 */
[----:B------:R-:W-:-:S00]  /*5710*/  NOP ;  /* 0x0000000000007918 */ /* 0x000fc00000000000 */
[----:B------:R-:W-:-:S00]  /*5720*/  NOP ;  /* 0x0000000000007918 */ /* 0x000fc00000000000 */
[----:B------:R-:W-:-:S00]  /*5730*/  NOP ;  /* 0x0000000000007918 */ /* 0x000fc00000000000 */
[----:B------:R-:W-:-:S00]  /*5740*/  NOP ;  /* 0x0000000000007918 */ /* 0x000fc00000000000 */
[----:B------:R-:W-:-:S00]  /*5750*/  NOP ;  /* 0x0000000000007918 */ /* 0x000fc00000000000 */
[----:B------:R-:W-:-:S00]  /*5760*/  NOP ;  /* 0x0000000000007918 */ /* 0x000fc00000000000 */
[----:B------:R-:W-:-:S00]  /*5770*/  NOP ;  /* 0x0000000000007918 */ /* 0x000fc00000000000 */
.L_x_96:


//--------------------- .nv.global.init           --------------------------
	.section	.nv.global.init,"aw",@progbits
	.align	16
.nv.global.init:
	.type		__cudart_sin_cos_coeffs,@object
	.size		__cudart_sin_cos_coeffs,(__cudart_i2opi_d - __cudart_sin_cos_coeffs)
__cudart_sin_cos_coeffs:
        /*0000*/ 	.byte	0x46, 0xd2, 0xb0, 0x2c, 0xf1, 0xe5, 0x5a, 0xbe, 0x92, 0xe3, 0xac, 0x69, 0xe3, 0x1d, 0xc7, 0x3e
        /*0010*/ 	.byte	0xa1, 0x62, 0xdb, 0x19, 0xa0, 0x01, 0x2a, 0xbf, 0x18, 0x08, 0x11, 0x11, 0x11, 0x11, 0x81, 0x3f
        /*0020*/ 	.byte	0x54, 0x55, 0x55, 0x55, 0x55, 0x55, 0xc5, 0xbf, 0x00, 0x00, 0x00, 0x00, 0x00, 0x00, 0x00, 0x00
        /*0030*/ 	.byte	0x00, 0x00, 0x00, 0x00, 0x00, 0x00, 0x00, 0x00, 0x64, 0x81, 0xfd, 0x20, 0x83, 0xff, 0xa8, 0xbd
        /*0040*/ 	.byte	0x28, 0x85, 0xef, 0xc1, 0xa7, 0xee, 0x21, 0x3e, 0xd9, 0xe6, 0x06, 0x8e, 0x4f, 0x7e, 0x92, 0xbe
        /*0050*/ 	.byte	0xe9, 0xbc, 0xdd, 0x19, 0xa0, 0x01, 0xfa, 0x3e, 0x47, 0x5d, 0xc1, 0x16, 0x6c, 0xc1, 0x56, 0xbf
        /*0060*/ 	.byte	0x51, 0x55, 0x55, 0x55, 0x55, 0x55, 0xa5, 0x3f, 0x00, 0x00, 0x00, 0x00, 0x00, 0x00, 0xe0, 0xbf
        /*0070*/ 	.byte	0x00, 0x00, 0x00, 0x00, 0x00, 0x00, 0xf0, 0x3f, 0x00, 0x00, 0x00, 0x00, 0x00, 0x00, 0x00, 0x00
	.type		__cudart_i2opi_d,@object
	.size		__cudart_i2opi_d,(mrg32k3aM1SubSeq - __cudart_i2opi_d)
__cudart_i2opi_d:
        /* <DEDUP_REMOVED lines=9> */
	.type		mrg32k3aM1SubSeq,@object
	.size		mrg32k3aM1SubSeq,(mrg32k3aM2SubSeq - mrg32k3aM1SubSeq)
mrg32k3aM1SubSeq:
        /* <DEDUP_REMOVED lines=126> */
	.type		mrg32k3aM2SubSeq,@object
	.size		mrg32k3aM2SubSeq,(mrg32k3aM1 - mrg32k3aM2SubSeq)
mrg32k3aM2SubSeq:
        /* <DEDUP_REMOVED lines=126> */
	.type		mrg32k3aM1,@object
	.size		mrg32k3aM1,(mrg32k3aM1Seq - mrg32k3aM1)
mrg32k3aM1:
        /* <DEDUP_REMOVED lines=144> */
	.type		mrg32k3aM1Seq,@object
	.size		mrg32k3aM1Seq,(mrg32k3aM2 - mrg32k3aM1Seq)
mrg32k3aM1Seq:
        /* <DEDUP_REMOVED lines=144> */
	.type		mrg32k3aM2,@object
	.size		mrg32k3aM2,(mrg32k3aM2Seq - mrg32k3aM2)
mrg32k3aM2:
        /* <DEDUP_REMOVED lines=144> */
	.type		mrg32k3aM2Seq,@object
	.size		mrg32k3aM2Seq,(precalc_xorwow_matrix - mrg32k3aM2Seq)
mrg32k3aM2Seq:
        /* <DEDUP_REMOVED lines=144> */
	.type		precalc_xorwow_matrix,@object
	.size		precalc_xorwow_matrix,(precalc_xorwow_offset_matrix - precalc_xorwow_matrix)
precalc_xorwow_matrix:
        /* <DEDUP_REMOVED lines=6400> */
	.type		precalc_xorwow_offset_matrix,@object
	.size		precalc_xorwow_offset_matrix,($str - precalc_xorwow_offset_matrix)
precalc_xorwow_offset_matrix:
        /* <DEDUP_REMOVED lines=6400> */
	.type		$str,@object
	.size		$str,(.L_11 - $str)
$str:
        /*354d0*/ 	.byte	0x74, 0x69, 0x64, 0x20, 0x25, 0x64, 0x3a, 0x20, 0x25, 0x66, 0x2c, 0x20, 0x25, 0x66, 0x0a, 0x00
.L_11:


//--------------------- .nv.shared.reserved.0     --------------------------
	.section	.nv.shared.reserved.0,"aw",@nobits
	.weak		__nv_reservedSMEM_offset_0_alias
	.size		__nv_reservedSMEM_offset_0_alias, 0, 64
	.other		__nv_reservedSMEM_offset_0_alias,@"STO_CUDA_RESERVED_SHARED STV_DEFAULT"
__nv_reservedSMEM_offset_0_alias:
	.zero		0
	.zero		64


//--------------------- .nv.global                --------------------------
	.section	.nv.global,"aw",@nobits
.nv.global:
	.type		_ZN34_INTERNAL_f9605960_4_k_cu_8121db114cuda3std6ranges3__45__cpo4swapE,@object
	.size		_ZN34_INTERNAL_f9605960_4_k_cu_8121db114cuda3std6ranges3__45__cpo4swapE,(_ZN34_INTERNAL_f9605960_4_k_cu_8121db114cuda3std6ranges3__45__cpo9iter_moveE - _ZN34_INTERNAL_f9605960_4_k_cu_8121db114cuda3std6ranges3__45__cpo4swapE)
_ZN34_INTERNAL_f9605960_4_k_cu_8121db114cuda3std6ranges3__45__cpo4swapE:
	.zero		1
	.type		_ZN34_INTERNAL_f9605960_4_k_cu_8121db114cuda3std6ranges3__45__cpo9iter_moveE,@object
	.size		_ZN34_INTERNAL_f9605960_4_k_cu_8121db114cuda3std6ranges3__45__cpo9iter_moveE,(.L_10 - _ZN34_INTERNAL_f9605960_4_k_cu_8121db114cuda3std6ranges3__45__cpo9iter_moveE)
_ZN34_INTERNAL_f9605960_4_k_cu_8121db114cuda3std6ranges3__45__cpo9iter_moveE:
	.zero		1
.L_10:


//--------------------- .nv.constant0._Z5binExPN4cuda3std3__47complexIdEEmiS4_ --------------------------
	.section	.nv.constant0._Z5binExPN4cuda3std3__47complexIdEEmiS4_,"a",@progbits
	.sectionflags	@""
	.align	4
.nv.constant0._Z5binExPN4cuda3std3__47complexIdEEmiS4_:
	.zero		928


//--------------------- SYMBOLS --------------------------

	.type		.nv.reservedSmem.offset0,@object
	.size		.nv.reservedSmem.offset0,0x4
	.type		vprintf,@function
